	.target	sm_100a

	.elftype	@"ET_EXEC"


//--------------------- .note.nv.tkinfo           --------------------------
	.section	.note.nv.tkinfo,"",@"SHT_NOTE"
	.sectionflags	@"SHF_NOTE_NV_TKINFO"
	.tkinfo
        /*0018*/ 	.word	0x00000002
        /*0030*/ 	.string	""
        /*0030*/ 	.string	"ptxas"
        /*0030*/ 	.string	"Cuda compilation tools, release 13.0, V13.0.88"
        /*0030*/ 	.string	"Build cuda_13.0.r13.0/compiler.36424714_0"
        /*0030*/ 	.string	"-arch sm_100a -m 64 "



//--------------------- .note.nv.cuinfo           --------------------------
	.section	.note.nv.cuinfo,"",@"SHT_NOTE"
	.sectionflags	@"SHF_NOTE_NV_CUINFO"
        /*0018*/ 	.short	0x0002
        /*001a*/ 	.short	0x0064
        /*001c*/ 	.short	0x0082
	.zero		2


//--------------------- .nv.info                  --------------------------
	.section	.nv.info,"",@"SHT_CUDA_INFO"
	.align	4


	//----- nvinfo : EIATTR_REGCOUNT
	.align		4
        /*0000*/ 	.byte	0x04, 0x2f
        /*0002*/ 	.short	(.L_29 - .L_28)
	.align		4
.L_28:
        /*0004*/ 	.word	index@(_Z25multi_tensor_apply_kernelI18TensorListMetadataILi3EE15NovoGradFunctorIdEJfffffff12momentMode_tfPfEEvlPViT_T0_DpT1_)
        /*0008*/ 	.word	0x00000020


	//----- nvinfo : EIATTR_FRAME_SIZE
	.align		4
.L_29:
        /*000c*/ 	.byte	0x04, 0x11
        /*000e*/ 	.short	(.L_31 - .L_30)
	.align		4
.L_30:
        /*0010*/ 	.word	index@(_Z25multi_tensor_apply_kernelI18TensorListMetadataILi3EE15NovoGradFunctorIdEJfffffff12momentMode_tfPfEEvlPViT_T0_DpT1_)
        /*0014*/ 	.word	0x00000000


	//----- nvinfo : EIATTR_REGCOUNT
	.align		4
.L_31:
        /*0018*/ 	.byte	0x04, 0x2f
        /*001a*/ 	.short	(.L_33 - .L_32)
	.align		4
.L_32:
        /*001c*/ 	.word	index@(_Z25multi_tensor_apply_kernelI18TensorListMetadataILi3EE15NovoGradFunctorIfEJfffffff12momentMode_tfPfEEvlPViT_T0_DpT1_)
        /*0020*/ 	.word	0x00000020


	//----- nvinfo : EIATTR_FRAME_SIZE
	.align		4
.L_33:
        /*0024*/ 	.byte	0x04, 0x11
        /*0026*/ 	.short	(.L_35 - .L_34)
	.align		4
.L_34:
        /*0028*/ 	.word	index@(_Z25multi_tensor_apply_kernelI18TensorListMetadataILi3EE15NovoGradFunctorIfEJfffffff12momentMode_tfPfEEvlPViT_T0_DpT1_)
        /*002c*/ 	.word	0x00000000


	//----- nvinfo : EIATTR_REGCOUNT
	.align		4
.L_35:
        /*0030*/ 	.byte	0x04, 0x2f
        /*0032*/ 	.short	(.L_37 - .L_36)
	.align		4
.L_36:
        /*0034*/ 	.word	index@(_Z25multi_tensor_apply_kernelI18TensorListMetadataILi3EE15NovoGradFunctorIN3c104HalfEEJfffffff12momentMode_tfPfEEvlPViT_T0_DpT1_)
        /*0038*/ 	.word	0x00000020


	//----- nvinfo : EIATTR_FRAME_SIZE
	.align		4
.L_37:
        /*003c*/ 	.byte	0x04, 0x11
        /*003e*/ 	.short	(.L_39 - .L_38)
	.align		4
.L_38:
        /*0040*/ 	.word	index@(_Z25multi_tensor_apply_kernelI18TensorListMetadataILi3EE15NovoGradFunctorIN3c104HalfEEJfffffff12momentMode_tfPfEEvlPViT_T0_DpT1_)
        /*0044*/ 	.word	0x00000000


	//----- nvinfo : EIATTR_MIN_STACK_SIZE
	.align		4
.L_39:
        /*0048*/ 	.byte	0x04, 0x12
        /*004a*/ 	.short	(.L_41 - .L_40)
	.align		4
.L_40:
        /*004c*/ 	.word	index@(_Z25multi_tensor_apply_kernelI18TensorListMetadataILi3EE15NovoGradFunctorIN3c104HalfEEJfffffff12momentMode_tfPfEEvlPViT_T0_DpT1_)
        /*0050*/ 	.word	0x00000000


	//----- nvinfo : EIATTR_MIN_STACK_SIZE
	.align		4
.L_41:
        /*0054*/ 	.byte	0x04, 0x12
        /*0056*/ 	.short	(.L_43 - .L_42)
	.align		4
.L_42:
        /*0058*/ 	.word	index@(_Z25multi_tensor_apply_kernelI18TensorListMetadataILi3EE15NovoGradFunctorIfEJfffffff12momentMode_tfPfEEvlPViT_T0_DpT1_)
        /*005c*/ 	.word	0x00000000


	//----- nvinfo : EIATTR_MIN_STACK_SIZE
	.align		4
.L_43:
        /*0060*/ 	.byte	0x04, 0x12
        /*0062*/ 	.short	(.L_45 - .L_44)
	.align		4
.L_44:
        /*0064*/ 	.word	index@(_Z25multi_tensor_apply_kernelI18TensorListMetadataILi3EE15NovoGradFunctorIdEJfffffff12momentMode_tfPfEEvlPViT_T0_DpT1_)
        /*0068*/ 	.word	0x00000000
.L_45:


//--------------------- .nv.compat                --------------------------
	.section	.nv.compat,"",@"SHT_CUDA_COMPAT_INFO"
	.align	4
        /*0000*/ 	.byte	0x02, 0x09, 0x01, 0x00, 0x02, 0x02, 0x01, 0x00, 0x02, 0x05, 0x05, 0x00, 0x03, 0x07, 0x01, 0x01
        /*0010*/ 	.byte	0x02, 0x03, 0x00, 0x00, 0x02, 0x06, 0x01, 0x00, 0x04, 0x0b, 0x08, 0x00, 0x01, 0x00, 0x00, 0x00
        /*0020*/ 	.byte	0x00, 0x00, 0x00, 0x00


//--------------------- .nv.info._Z25multi_tensor_apply_kernelI18TensorListMetadataILi3EE15NovoGradFunctorIN3c104HalfEEJfffffff12momentMode_tfPfEEvlPViT_T0_DpT1_ --------------------------
	.section	.nv.info._Z25multi_tensor_apply_kernelI18TensorListMetadataILi3EE15NovoGradFunctorIN3c104HalfEEJfffffff12momentMode_tfPfEEvlPViT_T0_DpT1_,"",@"SHT_CUDA_INFO"
	.sectionflags	@""
	.align	4


	//----- nvinfo : EIATTR_CUDA_API_VERSION
	.align		4
        /*0000*/ 	.byte	0x04, 0x37
        /*0002*/ 	.short	(.L_47 - .L_46)
.L_46:
        /*0004*/ 	.word	0x00000082


	//----- nvinfo : EIATTR_KPARAM_INFO
	.align		4
.L_47:
        /*0008*/ 	.byte	0x04, 0x17
        /*000a*/ 	.short	(.L_49 - .L_48)
.L_48:
        /*000c*/ 	.word	0x00000000
        /*0010*/ 	.short	0x000d
        /*0012*/ 	.short	0x0c80
        /*0014*/ 	.byte	0x00, 0xf5, 0x21, 0x00


	//----- nvinfo : EIATTR_KPARAM_INFO
	.align		4
.L_49:
        /*0018*/ 	.byte	0x04, 0x17
        /*001a*/ 	.short	(.L_51 - .L_50)
.L_50:
        /*001c*/ 	.word	0x00000000
        /*0020*/ 	.short	0x000c
        /*0022*/ 	.short	0x0c7c
        /*0024*/ 	.byte	0x00, 0xf0, 0x11, 0x00


	//----- nvinfo : EIATTR_KPARAM_INFO
	.align		4
.L_51:
        /*0028*/ 	.byte	0x04, 0x17
        /*002a*/ 	.short	(.L_53 - .L_52)
.L_52:
        /*002c*/ 	.word	0x00000000
        /*0030*/ 	.short	0x000b
        /*0032*/ 	.short	0x0c78
        /*0034*/ 	.byte	0x00, 0xf0, 0x11, 0x00


	//----- nvinfo : EIATTR_KPARAM_INFO
	.align		4
.L_53:
        /*0038*/ 	.byte	0x04, 0x17
        /*003a*/ 	.short	(.L_55 - .L_54)
.L_54:
        /*003c*/ 	.word	0x00000000
        /*0040*/ 	.short	0x000a
        /*0042*/ 	.short	0x0c74
        /*0044*/ 	.byte	0x00, 0xf0, 0x11, 0x00


	//----- nvinfo : EIATTR_KPARAM_INFO
	.align		4
.L_55:
        /*0048*/ 	.byte	0x04, 0x17
        /*004a*/ 	.short	(.L_57 - .L_56)
.L_56:
        /*004c*/ 	.word	0x00000000
        /*0050*/ 	.short	0x0009
        /*0052*/ 	.short	0x0c70
        /*0054*/ 	.byte	0x00, 0xf0, 0x11, 0x00


	//----- nvinfo : EIATTR_KPARAM_INFO
	.align		4
.L_57:
        /*0058*/ 	.byte	0x04, 0x17
        /*005a*/ 	.short	(.L_59 - .L_58)
.L_58:
        /*005c*/ 	.word	0x00000000
        /*0060*/ 	.short	0x0008
        /*0062*/ 	.short	0x0c6c
        /*0064*/ 	.byte	0x00, 0xf0, 0x11, 0x00


	//----- nvinfo : EIATTR_KPARAM_INFO
	.align		4
.L_59:
        /*0068*/ 	.byte	0x04, 0x17
        /*006a*/ 	.short	(.L_61 - .L_60)
.L_60:
        /*006c*/ 	.word	0x00000000
        /*0070*/ 	.short	0x0007
        /*0072*/ 	.short	0x0c68
        /*0074*/ 	.byte	0x00, 0xf0, 0x11, 0x00


	//----- nvinfo : EIATTR_KPARAM_INFO
	.align		4
.L_61:
        /*0078*/ 	.byte	0x04, 0x17
        /*007a*/ 	.short	(.L_63 - .L_62)
.L_62:
        /*007c*/ 	.word	0x00000000
        /*0080*/ 	.short	0x0006
        /*0082*/ 	.short	0x0c64
        /*0084*/ 	.byte	0x00, 0xf0, 0x11, 0x00


	//----- nvinfo : EIATTR_KPARAM_INFO
	.align		4
.L_63:
        /*0088*/ 	.byte	0x04, 0x17
        /*008a*/ 	.short	(.L_65 - .L_64)
.L_64:
        /*008c*/ 	.word	0x00000000
        /*0090*/ 	.short	0x0005
        /*0092*/ 	.short	0x0c60
        /*0094*/ 	.byte	0x00, 0xf0, 0x11, 0x00


	//----- nvinfo : EIATTR_KPARAM_INFO
	.align		4
.L_65:
        /*0098*/ 	.byte	0x04, 0x17
        /*009a*/ 	.short	(.L_67 - .L_66)
.L_66:
        /*009c*/ 	.word	0x00000000
        /*00a0*/ 	.short	0x0004
        /*00a2*/ 	.short	0x0c5c
        /*00a4*/ 	.byte	0x00, 0xf0, 0x11, 0x00


	//----- nvinfo : EIATTR_KPARAM_INFO
	.align		4
.L_67:
        /*00a8*/ 	.byte	0x04, 0x17
        /*00aa*/ 	.short	(.L_69 - .L_68)
.L_68:
        /*00ac*/ 	.word	0x00000000
        /*00b0*/ 	.short	0x0003
        /*00b2*/ 	.short	0x0c58
        /*00b4*/ 	.byte	0x00, 0xf0, 0x05, 0x00


	//----- nvinfo : EIATTR_KPARAM_INFO
	.align		4
.L_69:
        /*00b8*/ 	.byte	0x04, 0x17
        /*00ba*/ 	.short	(.L_71 - .L_70)
.L_70:
        /*00bc*/ 	.word	0x00000000
        /*00c0*/ 	.short	0x0002
        /*00c2*/ 	.short	0x0010
        /*00c4*/ 	.byte	0x00, 0xf0, 0x21, 0x31


	//----- nvinfo : EIATTR_KPARAM_INFO
	.align		4
.L_71:
        /*00c8*/ 	.byte	0x04, 0x17
        /*00ca*/ 	.short	(.L_73 - .L_72)
.L_72:
        /*00cc*/ 	.word	0x00000000
        /*00d0*/ 	.short	0x0001
        /*00d2*/ 	.short	0x0008
        /*00d4*/ 	.byte	0x00, 0xf5, 0x21, 0x00


	//----- nvinfo : EIATTR_KPARAM_INFO
	.align		4
.L_73:
        /*00d8*/ 	.byte	0x04, 0x17
        /*00da*/ 	.short	(.L_75 - .L_74)
.L_74:
        /*00dc*/ 	.word	0x00000000
        /*00e0*/ 	.short	0x0000
        /*00e2*/ 	.short	0x0000
        /*00e4*/ 	.byte	0x00, 0xf0, 0x21, 0x00


	//----- nvinfo : EIATTR_SPARSE_MMA_MASK
	.align		4
.L_75:
        /*00e8*/ 	.byte	0x03, 0x50
        /*00ea*/ 	.short	0x0000


	//----- nvinfo : EIATTR_MAXREG_COUNT
	.align		4
        /*00ec*/ 	.byte	0x03, 0x1b
        /*00ee*/ 	.short	0x00ff


	//----- nvinfo : EIATTR_MERCURY_ISA_VERSION
	.align		4
        /*00f0*/ 	.byte	0x03, 0x5f
        /*00f2*/ 	.short	0x0101


	//----- nvinfo : EIATTR_VRC_CTA_INIT_COUNT
	.align		4
        /*00f4*/ 	.byte	0x02, 0x4a
	.zero		1
	.zero		1


	//----- nvinfo : EIATTR_EXIT_INSTR_OFFSETS
	.align		4
        /*00f8*/ 	.byte	0x04, 0x1c
        /*00fa*/ 	.short	(.L_77 - .L_76)


	//   ....[0]....
.L_76:
        /*00fc*/ 	.word	0x00000100


	//   ....[1]....
        /*0100*/ 	.word	0x00000af0


	//   ....[2]....
        /*0104*/ 	.word	0x00001470


	//----- nvinfo : EIATTR_CRS_STACK_SIZE
	.align		4
.L_77:
        /*0108*/ 	.byte	0x04, 0x1e
        /*010a*/ 	.short	(.L_79 - .L_78)
.L_78:
        /*010c*/ 	.word	0x00000000


	//----- nvinfo : EIATTR_CBANK_PARAM_SIZE
	.align		4
.L_79:
        /*0110*/ 	.byte	0x03, 0x19
        /*0112*/ 	.short	0x0c88


	//----- nvinfo : EIATTR_PARAM_CBANK
	.align		4
        /*0114*/ 	.byte	0x04, 0x0a
        /*0116*/ 	.short	(.L_81 - .L_80)
	.align		4
.L_80:
        /*0118*/ 	.word	index@(.nv.constant0._Z25multi_tensor_apply_kernelI18TensorListMetadataILi3EE15NovoGradFunctorIN3c104HalfEEJfffffff12momentMode_tfPfEEvlPViT_T0_DpT1_)
        /*011c*/ 	.short	0x0380
        /*011e*/ 	.short	0x0c88


	//----- nvinfo : EIATTR_SW_WAR
	.align		4
.L_81:
        /*0120*/ 	.byte	0x04, 0x36
        /*0122*/ 	.short	(.L_83 - .L_82)
.L_82:
        /*0124*/ 	.word	0x00000008
.L_83:


//--------------------- .nv.info._Z25multi_tensor_apply_kernelI18TensorListMetadataILi3EE15NovoGradFunctorIfEJfffffff12momentMode_tfPfEEvlPViT_T0_DpT1_ --------------------------
	.section	.nv.info._Z25multi_tensor_apply_kernelI18TensorListMetadataILi3EE15NovoGradFunctorIfEJfffffff12momentMode_tfPfEEvlPViT_T0_DpT1_,"",@"SHT_CUDA_INFO"
	.sectionflags	@""
	.align	4


	//----- nvinfo : EIATTR_CUDA_API_VERSION
	.align		4
        /*0000*/ 	.byte	0x04, 0x37
        /*0002*/ 	.short	(.L_85 - .L_84)
.L_84:
        /*0004*/ 	.word	0x00000082


	//----- nvinfo : EIATTR_KPARAM_INFO
	.align		4
.L_85:
        /*0008*/ 	.byte	0x04, 0x17
        /*000a*/ 	.short	(.L_87 - .L_86)
.L_86:
        /*000c*/ 	.word	0x00000000
        /*0010*/ 	.short	0x000d
        /*0012*/ 	.short	0x0c80
        /*0014*/ 	.byte	0x00, 0xf5, 0x21, 0x00


	//----- nvinfo : EIATTR_KPARAM_INFO
	.align		4
.L_87:
        /*0018*/ 	.byte	0x04, 0x17
        /*001a*/ 	.short	(.L_89 - .L_88)
.L_88:
        /*001c*/ 	.word	0x00000000
        /*0020*/ 	.short	0x000c
        /*0022*/ 	.short	0x0c7c
        /*0024*/ 	.byte	0x00, 0xf0, 0x11, 0x00


	//----- nvinfo : EIATTR_KPARAM_INFO
	.align		4
.L_89:
        /*0028*/ 	.byte	0x04, 0x17
        /*002a*/ 	.short	(.L_91 - .L_90)
.L_90:
        /*002c*/ 	.word	0x00000000
        /*0030*/ 	.short	0x000b
        /*0032*/ 	.short	0x0c78
        /*0034*/ 	.byte	0x00, 0xf0, 0x11, 0x00


	//----- nvinfo : EIATTR_KPARAM_INFO
	.align		4
.L_91:
        /*0038*/ 	.byte	0x04, 0x17
        /*003a*/ 	.short	(.L_93 - .L_92)
.L_92:
        /*003c*/ 	.word	0x00000000
        /*0040*/ 	.short	0x000a
        /*0042*/ 	.short	0x0c74
        /*0044*/ 	.byte	0x00, 0xf0, 0x11, 0x00


	//----- nvinfo : EIATTR_KPARAM_INFO
	.align		4
.L_93:
        /*0048*/ 	.byte	0x04, 0x17
        /*004a*/ 	.short	(.L_95 - .L_94)
.L_94:
        /*004c*/ 	.word	0x00000000
        /*0050*/ 	.short	0x0009
        /*0052*/ 	.short	0x0c70
        /*0054*/ 	.byte	0x00, 0xf0, 0x11, 0x00


	//----- nvinfo : EIATTR_KPARAM_INFO
	.align		4
.L_95:
        /*0058*/ 	.byte	0x04, 0x17
        /*005a*/ 	.short	(.L_97 - .L_96)
.L_96:
        /*005c*/ 	.word	0x00000000
        /*0060*/ 	.short	0x0008
        /*0062*/ 	.short	0x0c6c
        /*0064*/ 	.byte	0x00, 0xf0, 0x11, 0x00


	//----- nvinfo : EIATTR_KPARAM_INFO
	.align		4
.L_97:
        /*0068*/ 	.byte	0x04, 0x17
        /*006a*/ 	.short	(.L_99 - .L_98)
.L_98:
        /*006c*/ 	.word	0x00000000
        /*0070*/ 	.short	0x0007
        /*0072*/ 	.short	0x0c68
        /*0074*/ 	.byte	0x00, 0xf0, 0x11, 0x00


	//----- nvinfo : EIATTR_KPARAM_INFO
	.align		4
.L_99:
        /*0078*/ 	.byte	0x04, 0x17
        /*007a*/ 	.short	(.L_101 - .L_100)
.L_100:
        /*007c*/ 	.word	0x00000000
        /*0080*/ 	.short	0x0006
        /*0082*/ 	.short	0x0c64
        /*0084*/ 	.byte	0x00, 0xf0, 0x11, 0x00


	//----- nvinfo : EIATTR_KPARAM_INFO
	.align		4
.L_101:
        /*0088*/ 	.byte	0x04, 0x17
        /*008a*/ 	.short	(.L_103 - .L_102)
.L_102:
        /*008c*/ 	.word	0x00000000
        /*0090*/ 	.short	0x0005
        /*0092*/ 	.short	0x0c60
        /*0094*/ 	.byte	0x00, 0xf0, 0x11, 0x00


	//----- nvinfo : EIATTR_KPARAM_INFO
	.align		4
.L_103:
        /*0098*/ 	.byte	0x04, 0x17
        /*009a*/ 	.short	(.L_105 - .L_104)
.L_104:
        /*009c*/ 	.word	0x00000000
        /*00a0*/ 	.short	0x0004
        /*00a2*/ 	.short	0x0c5c
        /*00a4*/ 	.byte	0x00, 0xf0, 0x11, 0x00


	//----- nvinfo : EIATTR_KPARAM_INFO
	.align		4
.L_105:
        /*00a8*/ 	.byte	0x04, 0x17
        /*00aa*/ 	.short	(.L_107 - .L_106)
.L_106:
        /*00ac*/ 	.word	0x00000000
        /*00b0*/ 	.short	0x0003
        /*00b2*/ 	.short	0x0c58
        /*00b4*/ 	.byte	0x00, 0xf0, 0x05, 0x00


	//----- nvinfo : EIATTR_KPARAM_INFO
	.align		4
.L_107:
        /*00b8*/ 	.byte	0x04, 0x17
        /*00ba*/ 	.short	(.L_109 - .L_108)
.L_108:
        /*00bc*/ 	.word	0x00000000
        /*00c0*/ 	.short	0x0002
        /*00c2*/ 	.short	0x0010
        /*00c4*/ 	.byte	0x00, 0xf0, 0x21, 0x31


	//----- nvinfo : EIATTR_KPARAM_INFO
	.align		4
.L_109:
        /*00c8*/ 	.byte	0x04, 0x17
        /*00ca*/ 	.short	(.L_111 - .L_110)
.L_110:
        /*00cc*/ 	.word	0x00000000
        /*00d0*/ 	.short	0x0001
        /*00d2*/ 	.short	0x0008
        /*00d4*/ 	.byte	0x00, 0xf5, 0x21, 0x00


	//----- nvinfo : EIATTR_KPARAM_INFO
	.align		4
.L_111:
        /*00d8*/ 	.byte	0x04, 0x17
        /*00da*/ 	.short	(.L_113 - .L_112)
.L_112:
        /*00dc*/ 	.word	0x00000000
        /*00e0*/ 	.short	0x0000
        /*00e2*/ 	.short	0x0000
        /*00e4*/ 	.byte	0x00, 0xf0, 0x21, 0x00


	//----- nvinfo : EIATTR_SPARSE_MMA_MASK
	.align		4
.L_113:
        /*00e8*/ 	.byte	0x03, 0x50
        /*00ea*/ 	.short	0x0000


	//----- nvinfo : EIATTR_MAXREG_COUNT
	.align		4
        /*00ec*/ 	.byte	0x03, 0x1b
        /*00ee*/ 	.short	0x00ff


	//----- nvinfo : EIATTR_MERCURY_ISA_VERSION
	.align		4
        /*00f0*/ 	.byte	0x03, 0x5f
        /*00f2*/ 	.short	0x0101


	//----- nvinfo : EIATTR_VRC_CTA_INIT_COUNT
	.align		4
        /*00f4*/ 	.byte	0x02, 0x4a
	.zero		1
	.zero		1


	//----- nvinfo : EIATTR_EXIT_INSTR_OFFSETS
	.align		4
        /*00f8*/ 	.byte	0x04, 0x1c
        /*00fa*/ 	.short	(.L_115 - .L_114)


	//   ....[0]....
.L_114:
        /*00fc*/ 	.word	0x00000100


	//   ....[1]....
        /*0100*/ 	.word	0x00000950


	//   ....[2]....
        /*0104*/ 	.word	0x000011a0


	//----- nvinfo : EIATTR_CRS_STACK_SIZE
	.align		4
.L_115:
        /*0108*/ 	.byte	0x04, 0x1e
        /*010a*/ 	.short	(.L_117 - .L_116)
.L_116:
        /*010c*/ 	.word	0x00000000


	//----- nvinfo : EIATTR_CBANK_PARAM_SIZE
	.align		4
.L_117:
        /*0110*/ 	.byte	0x03, 0x19
        /*0112*/ 	.short	0x0c88


	//----- nvinfo : EIATTR_PARAM_CBANK
	.align		4
        /*0114*/ 	.byte	0x04, 0x0a
        /*0116*/ 	.short	(.L_119 - .L_118)
	.align		4
.L_118:
        /*0118*/ 	.word	index@(.nv.constant0._Z25multi_tensor_apply_kernelI18TensorListMetadataILi3EE15NovoGradFunctorIfEJfffffff12momentMode_tfPfEEvlPViT_T0_DpT1_)
        /*011c*/ 	.short	0x0380
        /*011e*/ 	.short	0x0c88


	//----- nvinfo : EIATTR_SW_WAR
	.align		4
.L_119:
        /*0120*/ 	.byte	0x04, 0x36
        /*0122*/ 	.short	(.L_121 - .L_120)
.L_120:
        /*0124*/ 	.word	0x00000008
.L_121:


//--------------------- .nv.info._Z25multi_tensor_apply_kernelI18TensorListMetadataILi3EE15NovoGradFunctorIdEJfffffff12momentMode_tfPfEEvlPViT_T0_DpT1_ --------------------------
	.section	.nv.info._Z25multi_tensor_apply_kernelI18TensorListMetadataILi3EE15NovoGradFunctorIdEJfffffff12momentMode_tfPfEEvlPViT_T0_DpT1_,"",@"SHT_CUDA_INFO"
	.sectionflags	@""
	.align	4


	//----- nvinfo : EIATTR_CUDA_API_VERSION
	.align		4
        /*0000*/ 	.byte	0x04, 0x37
        /*0002*/ 	.short	(.L_123 - .L_122)
.L_122:
        /*0004*/ 	.word	0x00000082


	//----- nvinfo : EIATTR_KPARAM_INFO
	.align		4
.L_123:
        /*0008*/ 	.byte	0x04, 0x17
        /*000a*/ 	.short	(.L_125 - .L_124)
.L_124:
        /*000c*/ 	.word	0x00000000
        /*0010*/ 	.short	0x000d
        /*0012*/ 	.short	0x0c80
        /*0014*/ 	.byte	0x00, 0xf5, 0x21, 0x00


	//----- nvinfo : EIATTR_KPARAM_INFO
	.align		4
.L_125:
        /*0018*/ 	.byte	0x04, 0x17
        /*001a*/ 	.short	(.L_127 - .L_126)
.L_126:
        /*001c*/ 	.word	0x00000000
        /*0020*/ 	.short	0x000c
        /*0022*/ 	.short	0x0c7c
        /*0024*/ 	.byte	0x00, 0xf0, 0x11, 0x00


	//----- nvinfo : EIATTR_KPARAM_INFO
	.align		4
.L_127:
        /*0028*/ 	.byte	0x04, 0x17
        /*002a*/ 	.short	(.L_129 - .L_128)
.L_128:
        /*002c*/ 	.word	0x00000000
        /*0030*/ 	.short	0x000b
        /*0032*/ 	.short	0x0c78
        /*0034*/ 	.byte	0x00, 0xf0, 0x11, 0x00


	//----- nvinfo : EIATTR_KPARAM_INFO
	.align		4
.L_129:
        /*0038*/ 	.byte	0x04, 0x17
        /*003a*/ 	.short	(.L_131 - .L_130)
.L_130:
        /*003c*/ 	.word	0x00000000
        /*0040*/ 	.short	0x000a
        /*0042*/ 	.short	0x0c74
        /*0044*/ 	.byte	0x00, 0xf0, 0x11, 0x00


	//----- nvinfo : EIATTR_KPARAM_INFO
	.align		4
.L_131:
        /*0048*/ 	.byte	0x04, 0x17
        /*004a*/ 	.short	(.L_133 - .L_132)
.L_132:
        /*004c*/ 	.word	0x00000000
        /*0050*/ 	.short	0x0009
        /*0052*/ 	.short	0x0c70
        /*0054*/ 	.byte	0x00, 0xf0, 0x11, 0x00


	//----- nvinfo : EIATTR_KPARAM_INFO
	.align		4
.L_133:
        /*0058*/ 	.byte	0x04, 0x17
        /*005a*/ 	.short	(.L_135 - .L_134)
.L_134:
        /*005c*/ 	.word	0x00000000
        /*0060*/ 	.short	0x0008
        /*0062*/ 	.short	0x0c6c
        /*0064*/ 	.byte	0x00, 0xf0, 0x11, 0x00


	//----- nvinfo : EIATTR_KPARAM_INFO
	.align		4
.L_135:
        /*0068*/ 	.byte	0x04, 0x17
        /*006a*/ 	.short	(.L_137 - .L_136)
.L_136:
        /*006c*/ 	.word	0x00000000
        /*0070*/ 	.short	0x0007
        /*0072*/ 	.short	0x0c68
        /*0074*/ 	.byte	0x00, 0xf0, 0x11, 0x00


	//----- nvinfo : EIATTR_KPARAM_INFO
	.align		4
.L_137:
        /*0078*/ 	.byte	0x04, 0x17
        /*007a*/ 	.short	(.L_139 - .L_138)
.L_138:
        /*007c*/ 	.word	0x00000000
        /*0080*/ 	.short	0x0006
        /*0082*/ 	.short	0x0c64
        /*0084*/ 	.byte	0x00, 0xf0, 0x11, 0x00


	//----- nvinfo : EIATTR_KPARAM_INFO
	.align		4
.L_139:
        /*0088*/ 	.byte	0x04, 0x17
        /*008a*/ 	.short	(.L_141 - .L_140)
.L_140:
        /*008c*/ 	.word	0x00000000
        /*0090*/ 	.short	0x0005
        /*0092*/ 	.short	0x0c60
        /*0094*/ 	.byte	0x00, 0xf0, 0x11, 0x00


	//----- nvinfo : EIATTR_KPARAM_INFO
	.align		4
.L_141:
        /*0098*/ 	.byte	0x04, 0x17
        /*009a*/ 	.short	(.L_143 - .L_142)
.L_142:
        /*009c*/ 	.word	0x00000000
        /*00a0*/ 	.short	0x0004
        /*00a2*/ 	.short	0x0c5c
        /*00a4*/ 	.byte	0x00, 0xf0, 0x11, 0x00


	//----- nvinfo : EIATTR_KPARAM_INFO
	.align		4
.L_143:
        /*00a8*/ 	.byte	0x04, 0x17
        /*00aa*/ 	.short	(.L_145 - .L_144)
.L_144:
        /*00ac*/ 	.word	0x00000000
        /*00b0*/ 	.short	0x0003
        /*00b2*/ 	.short	0x0c58
        /*00b4*/ 	.byte	0x00, 0xf0, 0x05, 0x00


	//----- nvinfo : EIATTR_KPARAM_INFO
	.align		4
.L_145:
        /*00b8*/ 	.byte	0x04, 0x17
        /*00ba*/ 	.short	(.L_147 - .L_146)
.L_146:
        /*00bc*/ 	.word	0x00000000
        /*00c0*/ 	.short	0x0002
        /*00c2*/ 	.short	0x0010
        /*00c4*/ 	.byte	0x00, 0xf0, 0x21, 0x31


	//----- nvinfo : EIATTR_KPARAM_INFO
	.align		4
.L_147:
        /*00c8*/ 	.byte	0x04, 0x17
        /*00ca*/ 	.short	(.L_149 - .L_148)
.L_148:
        /*00cc*/ 	.word	0x00000000
        /*00d0*/ 	.short	0x0001
        /*00d2*/ 	.short	0x0008
        /*00d4*/ 	.byte	0x00, 0xf5, 0x21, 0x00


	//----- nvinfo : EIATTR_KPARAM_INFO
	.align		4
.L_149:
        /*00d8*/ 	.byte	0x04, 0x17
        /*00da*/ 	.short	(.L_151 - .L_150)
.L_150:
        /*00dc*/ 	.word	0x00000000
        /*00e0*/ 	.short	0x0000
        /*00e2*/ 	.short	0x0000
        /*00e4*/ 	.byte	0x00, 0xf0, 0x21, 0x00


	//----- nvinfo : EIATTR_SPARSE_MMA_MASK
	.align		4
.L_151:
        /*00e8*/ 	.byte	0x03, 0x50
        /*00ea*/ 	.short	0x0000


	//----- nvinfo : EIATTR_MAXREG_COUNT
	.align		4
        /*00ec*/ 	.byte	0x03, 0x1b
        /*00ee*/ 	.short	0x00ff


	//----- nvinfo : EIATTR_MERCURY_ISA_VERSION
	.align		4
        /*00f0*/ 	.byte	0x03, 0x5f
        /*00f2*/ 	.short	0x0101


	//----- nvinfo : EIATTR_VRC_CTA_INIT_COUNT
	.align		4
        /*00f4*/ 	.byte	0x02, 0x4a
	.zero		1
	.zero		1


	//----- nvinfo : EIATTR_EXIT_INSTR_OFFSETS
	.align		4
        /*00f8*/ 	.byte	0x04, 0x1c
        /*00fa*/ 	.short	(.L_153 - .L_152)


	//   ....[0]....
.L_152:
        /*00fc*/ 	.word	0x00000100


	//   ....[1]....
        /*0100*/ 	.word	0x00000f40


	//   ....[2]....
        /*0104*/ 	.word	0x00001d60


	//----- nvinfo : EIATTR_CRS_STACK_SIZE
	.align		4
.L_153:
        /*0108*/ 	.byte	0x04, 0x1e
        /*010a*/ 	.short	(.L_155 - .L_154)
.L_154:
        /*010c*/ 	.word	0x00000000


	//----- nvinfo : EIATTR_CBANK_PARAM_SIZE
	.align		4
.L_155:
        /*0110*/ 	.byte	0x03, 0x19
        /*0112*/ 	.short	0x0c88


	//----- nvinfo : EIATTR_PARAM_CBANK
	.align		4
        /*0114*/ 	.byte	0x04, 0x0a
        /*0116*/ 	.short	(.L_157 - .L_156)
	.align		4
.L_156:
        /*0118*/ 	.word	index@(.nv.constant0._Z25multi_tensor_apply_kernelI18TensorListMetadataILi3EE15NovoGradFunctorIdEJfffffff12momentMode_tfPfEEvlPViT_T0_DpT1_)
        /*011c*/ 	.short	0x0380
        /*011e*/ 	.short	0x0c88


	//----- nvinfo : EIATTR_SW_WAR
	.align		4
.L_157:
        /*0120*/ 	.byte	0x04, 0x36
        /*0122*/ 	.short	(.L_159 - .L_158)
.L_158:
        /*0124*/ 	.word	0x00000008
.L_159:


//--------------------- .nv.callgraph             --------------------------
	.section	.nv.callgraph,"",@"SHT_CUDA_CALLGRAPH"
	.align	4
	.sectionentsize	8
	.align		4
        /*0000*/ 	.word	0x00000000
	.align		4
        /*0004*/ 	.word	0xffffffff
	.align		4
        /*0008*/ 	.word	0x00000000
	.align		4
        /*000c*/ 	.word	0xfffffffe
	.align		4
        /*0010*/ 	.word	0x00000000
	.align		4
        /*0014*/ 	.word	0xfffffffd
	.align		4
        /*0018*/ 	.word	0x00000000
	.align		4
        /*001c*/ 	.word	0xfffffffc


//--------------------- .nv.constant4             --------------------------
	.section	.nv.constant4,"a",@progbits
	.align	8
	.align		8
.nv.constant4:
        /*0000*/ 	.dword	_ZN55_INTERNAL_56f59b4e_24_multi_tensor_novograd_cu_9c9230b34cuda3std3__45__cpo5beginE
	.align		8
        /*0008*/ 	.dword	_ZN55_INTERNAL_56f59b4e_24_multi_tensor_novograd_cu_9c9230b34cuda3std3__45__cpo3endE
	.align		8
        /*0010*/ 	.dword	_ZN55_INTERNAL_56f59b4e_24_multi_tensor_novograd_cu_9c9230b34cuda3std3__45__cpo6cbeginE
	.align		8
        /*0018*/ 	.dword	_ZN55_INTERNAL_56f59b4e_24_multi_tensor_novograd_cu_9c9230b34cuda3std3__45__cpo4cendE
	.align		8
        /*0020*/ 	.dword	_ZN55_INTERNAL_56f59b4e_24_multi_tensor_novograd_cu_9c9230b34cuda3std3__45__cpo6rbeginE
	.align		8
        /*0028*/ 	.dword	_ZN55_INTERNAL_56f59b4e_24_multi_tensor_novograd_cu_9c9230b34cuda3std3__45__cpo4rendE
	.align		8
        /*0030*/ 	.dword	_ZN55_INTERNAL_56f59b4e_24_multi_tensor_novograd_cu_9c9230b34cuda3std3__45__cpo7crbeginE
	.align		8
        /*0038*/ 	.dword	_ZN55_INTERNAL_56f59b4e_24_multi_tensor_novograd_cu_9c9230b34cuda3std3__45__cpo5crendE
	.align		8
        /*0040*/ 	.dword	_ZN55_INTERNAL_56f59b4e_24_multi_tensor_novograd_cu_9c9230b34cuda3std3__457_GLOBAL__N__56f59b4e_24_multi_tensor_novograd_cu_9c9230b36ignoreE
	.align		8
        /*0048*/ 	.dword	_ZN55_INTERNAL_56f59b4e_24_multi_tensor_novograd_cu_9c9230b34cuda3std3__419piecewise_constructE
	.align		8
        /*0050*/ 	.dword	_ZN55_INTERNAL_56f59b4e_24_multi_tensor_novograd_cu_9c9230b34cuda3std3__48in_placeE
	.align		8
        /*0058*/ 	.dword	_ZN55_INTERNAL_56f59b4e_24_multi_tensor_novograd_cu_9c9230b34cuda3std3__420unreachable_sentinelE
	.align		8
        /*0060*/ 	.dword	_ZN55_INTERNAL_56f59b4e_24_multi_tensor_novograd_cu_9c9230b34cuda3std6ranges3__45__cpo4swapE
	.align		8
        /*0068*/ 	.dword	_ZN55_INTERNAL_56f59b4e_24_multi_tensor_novograd_cu_9c9230b34cuda3std6ranges3__45__cpo9iter_moveE
	.align		8
        /*0070*/ 	.dword	_ZN55_INTERNAL_56f59b4e_24_multi_tensor_novograd_cu_9c9230b34cuda3std6ranges3__45__cpo5beginE
	.align		8
        /*0078*/ 	.dword	_ZN55_INTERNAL_56f59b4e_24_multi_tensor_novograd_cu_9c9230b34cuda3std6ranges3__45__cpo3endE
	.align		8
        /*0080*/ 	.dword	_ZN55_INTERNAL_56f59b4e_24_multi_tensor_novograd_cu_9c9230b34cuda3std6ranges3__45__cpo6cbeginE
	.align		8
        /*0088*/ 	.dword	_ZN55_INTERNAL_56f59b4e_24_multi_tensor_novograd_cu_9c9230b34cuda3std6ranges3__45__cpo4cendE
	.align		8
        /*0090*/ 	.dword	_ZN55_INTERNAL_56f59b4e_24_multi_tensor_novograd_cu_9c9230b34cuda3std6ranges3__45__cpo7advanceE
	.align		8
        /*0098*/ 	.dword	_ZN55_INTERNAL_56f59b4e_24_multi_tensor_novograd_cu_9c9230b34cuda3std6ranges3__45__cpo9iter_swapE
	.align		8
        /*00a0*/ 	.dword	_ZN55_INTERNAL_56f59b4e_24_multi_tensor_novograd_cu_9c9230b34cuda3std6ranges3__45__cpo4nextE
	.align		8
        /*00a8*/ 	.dword	_ZN55_INTERNAL_56f59b4e_24_multi_tensor_novograd_cu_9c9230b34cuda3std6ranges3__45__cpo4prevE
	.align		8
        /*00b0*/ 	.dword	_ZN55_INTERNAL_56f59b4e_24_multi_tensor_novograd_cu_9c9230b34cuda3std6ranges3__45__cpo4dataE
	.align		8
        /*00b8*/ 	.dword	_ZN55_INTERNAL_56f59b4e_24_multi_tensor_novograd_cu_9c9230b34cuda3std6ranges3__45__cpo5cdataE
	.align		8
        /*00c0*/ 	.dword	_ZN55_INTERNAL_56f59b4e_24_multi_tensor_novograd_cu_9c9230b34cuda3std6ranges3__45__cpo4sizeE
	.align		8
        /*00c8*/ 	.dword	_ZN55_INTERNAL_56f59b4e_24_multi_tensor_novograd_cu_9c9230b34cuda3std6ranges3__45__cpo5ssizeE
	.align		8
        /*00d0*/ 	.dword	_ZN55_INTERNAL_56f59b4e_24_multi_tensor_novograd_cu_9c9230b34cuda3std6ranges3__45__cpo8distanceE
	.align		8
        /*00d8*/ 	.dword	_ZN55_INTERNAL_56f59b4e_24_multi_tensor_novograd_cu_9c9230b36thrust24THRUST_300001_SM_1000_NS6system6detail10sequential3seqE


//--------------------- .text._Z25multi_tensor_apply_kernelI18TensorListMetadataILi3EE15NovoGradFunctorIN3c104HalfEEJfffffff12momentMode_tfPfEEvlPViT_T0_DpT1_ --------------------------
	.section	.text._Z25multi_tensor_apply_kernelI18TensorListMetadataILi3EE15NovoGradFunctorIN3c104HalfEEJfffffff12momentMode_tfPfEEvlPViT_T0_DpT1_,"ax",@progbits
	.align	128
        .global         _Z25multi_tensor_apply_kernelI18TensorListMetadataILi3EE15NovoGradFunctorIN3c104HalfEEJfffffff12momentMode_tfPfEEvlPViT_T0_DpT1_
        .type           _Z25multi_tensor_apply_kernelI18TensorListMetadataILi3EE15NovoGradFunctorIN3c104HalfEEJfffffff12momentMode_tfPfEEvlPViT_T0_DpT1_,@function
        .size           _Z25multi_tensor_apply_kernelI18TensorListMetadataILi3EE15NovoGradFunctorIN3c104HalfEEJfffffff12momentMode_tfPfEEvlPViT_T0_DpT1_,(.L_x_36 - _Z25multi_tensor_apply_kernelI18TensorListMetadataILi3EE15NovoGradFunctorIN3c104HalfEEJfffffff12momentMode_tfPfEEvlPViT_T0_DpT1_)
        .other          _Z25multi_tensor_apply_kernelI18TensorListMetadataILi3EE15NovoGradFunctorIN3c104HalfEEJfffffff12momentMode_tfPfEEvlPViT_T0_DpT1_,@"STO_CUDA_ENTRY STV_DEFAULT"
_Z25multi_tensor_apply_kernelI18TensorListMetadataILi3EE15NovoGradFunctorIN3c104HalfEEJfffffff12momentMode_tfPfEEvlPViT_T0_DpT1_:
.text._Z25multi_tensor_apply_kernelI18TensorListMetadataILi3EE15NovoGradFunctorIN3c104HalfEEJfffffff12momentMode_tfPfEEvlPViT_T0_DpT1_:
[----:B------:R-:W-:Y:S08]  /*0000*/  LDC R1, c[0x0][0x37c] ;  /* 0x0000df00ff017b82 */ /* 0x000ff00000000800 */
[----:B------:R-:W0:Y:S01]  /*0010*/  S2UR UR4, SR_CTAID.X ;  /* 0x00000000000479c3 */ /* 0x000e220000002500 */
[----:B------:R-:W-:-:S07]  /*0020*/  UMOV UR6, 0x10 ;  /* 0x0000001000067882 */ /* 0x000fce0000000000 */
[----:B------:R-:W1:Y:S08]  /*0030*/  LDC R9, c[0x0][0x380] ;  /* 0x0000e000ff097b82 */ /* 0x000e700000000800 */
[----:B------:R-:W2:Y:S01]  /*0040*/  LDC R3, c[0x0][0xfd0] ;  /* 0x0003f400ff037b82 */ /* 0x000ea20000000800 */
[----:B0-----:R-:W0:Y:S07]  /*0050*/  LDCU.U8 UR7, c[0x0][UR4+0x990] ;  /* 0x00013200040777ac */ /* 0x001e2e0008000000 */
[----:B------:R-:W3:Y:S01]  /*0060*/  LDC.64 R6, c[0x0][0x1000] ;  /* 0x00040000ff067b82 */ /* 0x000ee20000000a00 */
[----:B------:R-:W-:-:S04]  /*0070*/  UIADD3 UR5, UPT, UPT, UR4, 0x10, URZ ;  /* 0x0000001004057890 */ /* 0x000fc8000fffe0ff */
[----:B------:R-:W-:Y:S02]  /*0080*/  UIMAD UR4, UR4, 0x3, UR5 ;  /* 0x00000003040478a4 */ /* 0x000fe4000f8e0205 */
[----:B0-----:R-:W-:-:S10]  /*0090*/  ULEA UR6, UR7, UR6, 0x3 ;  /* 0x0000000607067291 */ /* 0x001fd4000f8e18ff */
[----:B------:R-:W1:Y:S02]  /*00a0*/  LDCU UR4, c[0x0][UR4+0xac0] ;  /* 0x00015800040477ac */ /* 0x000e640008000800 */
[----:B------:R-:W0:Y:S01]  /*00b0*/  LDCU UR5, c[0x0][UR6+0x800] ;  /* 0x00010000060577ac */ /* 0x000e220008000800 */
[----:B-1----:R-:W-:-:S05]  /*00c0*/  IMAD R0, R9, UR4, RZ ;  /* 0x0000000409007c24 */ /* 0x002fca000f8e02ff */
[----:B0-----:R-:W-:-:S04]  /*00d0*/  IADD3 R18, PT, PT, -R0, UR5, RZ ;  /* 0x0000000500127c10 */ /* 0x001fc8000fffe1ff */
[----:B------:R-:W-:-:S04]  /*00e0*/  VIMNMX R2, PT, PT, R18, R9, PT ;  /* 0x0000000912027248 */ /* 0x000fc80003fe0100 */
[----:B------:R-:W-:-:S13]  /*00f0*/  ISETP.GE.AND P0, PT, R2, 0x1, PT ;  /* 0x000000010200780c */ /* 0x000fda0003f06270 */
[----:B--23--:R-:W-:Y:S05]  /*0100*/  @!P0 EXIT ;  /* 0x000000000000894d */ /* 0x00cfea0003800000 */
[----:B------:R-:W0:Y:S01]  /*0110*/  LDCU.64 UR10, c[0x0][0x358] ;  /* 0x00006b00ff0a77ac */ /* 0x000e220008000a00 */
[----:B------:R-:W-:Y:S01]  /*0120*/  IADD3 R3, PT, PT, R3, UR7, RZ ;  /* 0x0000000703037c10 */ /* 0x000fe2000fffe0ff */
[----:B------:R-:W1:Y:S04]  /*0130*/  LDCU UR13, c[0x0][0xff8] ;  /* 0x0001ff00ff0d77ac */ /* 0x000e680008000800 */
[----:B------:R-:W-:-:S06]  /*0140*/  IMAD.WIDE R6, R3, 0x4, R6 ;  /* 0x0000000403067825 */ /* 0x000fcc00078e0206 */
[----:B0-----:R0:W5:Y:S01]  /*0150*/  LDG.E R6, desc[UR10][R6.64] ;  /* 0x0000000a06067981 */ /* 0x001162000c1e1900 */
[----:B------:R-:W2:Y:S01]  /*0160*/  LDCU.64 UR4, c[0x0][UR6+0x500] ;  /* 0x0000a000060477ac */ /* 0x000ea20008000a00 */
[----:B------:R-:W-:Y:S02]  /*0170*/  SHF.R.S32.HI R3, RZ, 0x1f, R0 ;  /* 0x0000001fff037819 */ /* 0x000fe40000011400 */
[C---:B------:R-:W-:Y:S01]  /*0180*/  SHF.L.U32 R4, R0.reuse, 0x1, RZ ;  /* 0x0000000100047819 */ /* 0x040fe200000006ff */
[----:B------:R-:W3:Y:S01]  /*0190*/  LDCU.64 UR8, c[0x0][UR6+0x680] ;  /* 0x0000d000060877ac */ /* 0x000ee20008000a00 */
[----:B------:R-:W-:Y:S02]  /*01a0*/  SHF.L.U64.HI R5, R0, 0x1, R3 ;  /* 0x0000000100057819 */ /* 0x000fe40000010203 */
[----:B------:R-:W-:Y:S01]  /*01b0*/  VIMNMX.U32 R18, PT, PT, R18, R9, PT ;  /* 0x0000000912127248 */ /* 0x000fe20003fe0000 */
[----:B-1----:R-:W-:Y:S01]  /*01c0*/  UISETP.NE.AND UP0, UPT, UR13, URZ, UPT ;  /* 0x000000ff0d00728c */ /* 0x002fe2000bf05270 */
[----:B------:R-:W1:Y:S01]  /*01d0*/  LDCU.64 UR6, c[0x0][UR6+0x380] ;  /* 0x00007000060677ac */ /* 0x000e620008000a00 */
[----:B------:R-:W4:Y:S01]  /*01e0*/  LDCU UR12, c[0x0][0x360] ;  /* 0x00006c00ff0c77ac */ /* 0x000f220008000800 */
[----:B--2---:R-:W-:-:S02]  /*01f0*/  IADD3 R2, P0, PT, R4, UR4, RZ ;  /* 0x0000000404027c10 */ /* 0x004fc4000ff1e0ff */
[----:B---3--:R-:W-:Y:S02]  /*0200*/  IADD3 R4, P1, PT, R4, UR8, RZ ;  /* 0x0000000804047c10 */ /* 0x008fe4000ff3e0ff */
[C---:B------:R-:W-:Y:S02]  /*0210*/  IADD3.X R3, PT, PT, R5.reuse, UR5, RZ, P0, !PT ;  /* 0x0000000505037c10 */ /* 0x040fe400087fe4ff */
[----:B------:R-:W-:Y:S01]  /*0220*/  IADD3.X R5, PT, PT, R5, UR9, RZ, P1, !PT ;  /* 0x0000000905057c10 */ /* 0x000fe20008ffe4ff */
[----:B01----:R-:W-:Y:S08]  /*0230*/  BRA.U !UP0, `(.L_x_0) ;  /* 0x0000000908307547 */ /* 0x003ff0000b800000 */
[----:B------:R-:W0:Y:S01]  /*0240*/  LDCU UR4, c[0x0][0xfec] ;  /* 0x0001fd80ff0477ac */ /* 0x000e220008000800 */
[----:B------:R-:W1:Y:S01]  /*0250*/  LDCU UR5, c[0x0][0xff0] ;  /* 0x0001fe00ff0577ac */ /* 0x000e620008000800 */
[----:B------:R-:W2:Y:S01]  /*0260*/  LDCU UR13, c[0x0][0xfe8] ;  /* 0x0001fd00ff0d77ac */ /* 0x000ea20008000800 */
[----:B------:R-:W3:Y:S01]  /*0270*/  LDCU UR15, c[0x0][0xff4] ;  /* 0x0001fe80ff0f77ac */ /* 0x000ee20008000800 */
[----:B------:R-:W1:Y:S01]  /*0280*/  LDCU UR8, c[0x0][0xfe4] ;  /* 0x0001fc80ff0877ac */ /* 0x000e620008000800 */
[----:B0-----:R-:W1:Y:S01]  /*0290*/  MUFU.RCP R7, UR4 ;  /* 0x0000000400077d08 */ /* 0x001e620008001000 */
[----:B------:R-:W0:Y:S01]  /*02a0*/  LDCU UR9, c[0x0][0xfdc] ;  /* 0x0001fb80ff0977ac */ /* 0x000e220008000800 */
[----:B------:R-:W0:Y:S01]  /*02b0*/  LDCU UR14, c[0x0][0xffc] ;  /* 0x0001ff80ff0e77ac */ /* 0x000e220008000800 */
[----:B------:R-:W-:Y:S01]  /*02c0*/  UMOV UR4, URZ ;  /* 0x000000ff00047c82 */ /* 0x000fe20008000000 */
[----:B-123-5:R-:W-:-:S07]  /*02d0*/  FFMA.FTZ R16, R6, R7, UR5 ;  /* 0x0000000506107e23 */ /* 0x02efce0008010007 */
.L_x_1:
[----:B------:R-:W1:Y:S01]  /*02e0*/  S2R R15, SR_TID.X ;  /* 0x00000000000f7919 */ /* 0x000e620000002100 */
[----:B------:R-:W-:Y:S02]  /*02f0*/  SHF.R.S32.HI R6, RZ, 0x1f, R0 ;  /* 0x0000001fff067819 */ /* 0x000fe40000011400 */
[----:B-1----:R-:W-:-:S04]  /*0300*/  IADD3 R15, PT, PT, R15, UR4, RZ ;  /* 0x000000040f0f7c10 */ /* 0x002fc8000fffe0ff */
[C---:B------:R-:W-:Y:S02]  /*0310*/  ISETP.GE.AND P0, PT, R15.reuse, R18, PT ;  /* 0x000000120f00720c */ /* 0x040fe40003f06270 */
[----:B----4-:R-:W-:-:S04]  /*0320*/  IADD3 R11, PT, PT, R15, UR12, RZ ;  /* 0x0000000c0f0b7c10 */ /* 0x010fc8000fffe0ff */
[C---:B------:R-:W-:Y:S02]  /*0330*/  ISETP.GE.AND P1, PT, R11.reuse, R18, PT ;  /* 0x000000120b00720c */ /* 0x040fe40003f26270 */
[----:B------:R-:W-:-:S04]  /*0340*/  IADD3 R25, PT, PT, R11, UR12, RZ ;  /* 0x0000000c0b197c10 */ /* 0x000fc8000fffe0ff */
[----:B------:R-:W-:Y:S01]  /*0350*/  IADD3 R21, PT, PT, R25, UR12, RZ ;  /* 0x0000000c19157c10 */ /* 0x000fe2000fffe0ff */
[----:B------:R-:W-:Y:S01]  /*0360*/  @!P0 IMAD.WIDE R28, R15, 0x2, R4 ;  /* 0x000000020f1c8825 */ /* 0x000fe200078e0204 */
[----:B------:R-:W-:-:S04]  /*0370*/  @!P0 IADD3 R9, P2, PT, R0, R15, RZ ;  /* 0x0000000f00098210 */ /* 0x000fc80007f5e0ff */
[----:B------:R-:W-:Y:S01]  /*0380*/  @!P0 LEA.HI.X.SX32 R10, R15, R6, 0x1, P2 ;  /* 0x000000060f0a8211 */ /* 0x000fe200010f0eff */
[----:B------:R-:W2:Y:S01]  /*0390*/  @!P0 LDG.E.U16 R22, desc[UR10][R28.64] ;  /* 0x0000000a1c168981 */ /* 0x000ea2000c1e1500 */
[----:B------:R-:W-:Y:S02]  /*03a0*/  ISETP.GE.AND P2, PT, R25, R18, PT ;  /* 0x000000121900720c */ /* 0x000fe40003f46270 */
[C---:B------:R-:W-:Y:S02]  /*03b0*/  @!P0 LEA R8, P3, R9.reuse, UR6, 0x1 ;  /* 0x0000000609088c11 */ /* 0x040fe4000f8608ff */
[----:B------:R-:W-:Y:S02]  /*03c0*/  @!P1 IADD3 R7, P4, PT, R0, R11, RZ ;  /* 0x0000000b00079210 */ /* 0x000fe40007f9e0ff */
[----:B------:R-:W-:Y:S02]  /*03d0*/  @!P0 LEA.HI.X R9, R9, UR7, R10, 0x1, P3 ;  /* 0x0000000709098c11 */ /* 0x000fe400098f0c0a */
[----:B------:R-:W-:-:S02]  /*03e0*/  @!P1 LEA.HI.X.SX32 R10, R11, R6, 0x1, P4 ;  /* 0x000000060b0a9211 */ /* 0x000fc400020f0eff */
[----:B------:R-:W-:Y:S01]  /*03f0*/  @!P1 LEA R12, P4, R7, UR6, 0x1 ;  /* 0x00000006070c9c11 */ /* 0x000fe2000f8808ff */
[----:B------:R1:W3:Y:S01]  /*0400*/  @!P0 LDG.E.U16 R20, desc[UR10][R8.64] ;  /* 0x0000000a08148981 */ /* 0x0002e2000c1e1500 */
[----:B------:R-:W-:Y:S02]  /*0410*/  ISETP.GE.AND P3, PT, R21, R18, PT ;  /* 0x000000121500720c */ /* 0x000fe40003f66270 */
[----:B------:R-:W-:Y:S02]  /*0420*/  @!P1 LEA.HI.X R13, R7, UR7, R10, 0x1, P4 ;  /* 0x00000007070d9c11 */ /* 0x000fe4000a0f0c0a */
[----:B------:R-:W-:Y:S01]  /*0430*/  @!P2 IADD3 R10, P4, PT, R0, R25, RZ ;  /* 0x00000019000aa210 */ /* 0x000fe20007f9e0ff */
[----:B------:R-:W-:Y:S02]  /*0440*/  @!P1 IMAD.WIDE R26, R11, 0x2, R4 ;  /* 0x000000020b1a9825 */ /* 0x000fe400078e0204 */
[----:B------:R4:W5:Y:S01]  /*0450*/  @!P1 LDG.E.U16 R19, desc[UR10][R12.64] ;  /* 0x0000000a0c139981 */ /* 0x000962000c1e1500 */
[----:B------:R-:W-:-:S02]  /*0460*/  @!P2 LEA.HI.X.SX32 R24, R25, R6, 0x1, P4 ;  /* 0x000000061918a211 */ /* 0x000fc400020f0eff */
[----:B-1----:R-:W-:Y:S01]  /*0470*/  @!P2 LEA R8, P4, R10, UR6, 0x1 ;  /* 0x000000060a08ac11 */ /* 0x002fe2000f8808ff */
[----:B------:R-:W-:Y:S01]  /*0480*/  @!P0 IMAD.WIDE R14, R15, 0x2, R2 ;  /* 0x000000020f0e8825 */ /* 0x000fe200078e0202 */
[----:B------:R-:W5:Y:S01]  /*0490*/  @!P1 LDG.E.U16 R17, desc[UR10][R26.64] ;  /* 0x0000000a1a119981 */ /* 0x000f62000c1e1500 */
[----:B------:R-:W-:Y:S02]  /*04a0*/  @!P3 IADD3 R7, P5, PT, R0, R21, RZ ;  /* 0x000000150007b210 */ /* 0x000fe40007fbe0ff */
[----:B------:R-:W-:Y:S01]  /*04b0*/  @!P2 LEA.HI.X R9, R10, UR7, R24, 0x1, P4 ;  /* 0x000000070a09ac11 */ /* 0x000fe2000a0f0c18 */
[----:B------:R-:W-:Y:S01]  /*04c0*/  @!P1 IMAD.WIDE R10, R11, 0x2, R2 ;  /* 0x000000020b0a9825 */ /* 0x000fe200078e0202 */
[----:B------:R-:W-:Y:S01]  /*04d0*/  @!P3 LEA.HI.X.SX32 R24, R21, R6, 0x1, P5 ;  /* 0x000000061518b211 */ /* 0x000fe200028f0eff */
[----:B------:R1:W5:Y:S01]  /*04e0*/  @!P0 LDG.E.U16 R23, desc[UR10][R14.64] ;  /* 0x0000000a0e178981 */ /* 0x000362000c1e1500 */
[----:B------:R-:W-:-:S03]  /*04f0*/  @!P3 LEA R6, P4, R7, UR6, 0x1 ;  /* 0x000000060706bc11 */ /* 0x000fc6000f8808ff */
[----:B------:R0:W5:Y:S01]  /*0500*/  @!P1 LDG.E.U16 R10, desc[UR10][R10.64] ;  /* 0x0000000a0a0a9981 */ /* 0x000162000c1e1500 */
[----:B------:R-:W-:Y:S01]  /*0510*/  @!P3 LEA.HI.X R7, R7, UR7, R24, 0x1, P4 ;  /* 0x000000070707bc11 */ /* 0x000fe2000a0f0c18 */
[--C-:B----4-:R-:W-:Y:S02]  /*0520*/  @!P2 IMAD.WIDE R12, R25, 0x2, R4.reuse ;  /* 0x00000002190ca825 */ /* 0x110fe400078e0204 */
[----:B------:R-:W4:Y:S02]  /*0530*/  @!P2 LDG.E.U16 R8, desc[UR10][R8.64] ;  /* 0x0000000a0808a981 */ /* 0x000f24000c1e1500 */
[----:B-1----:R-:W-:Y:S02]  /*0540*/  @!P3 IMAD.WIDE R14, R21, 0x2, R4 ;  /* 0x00000002150eb825 */ /* 0x002fe400078e0204 */
[----:B------:R-:W4:Y:S04]  /*0550*/  @!P3 LDG.E.U16 R6, desc[UR10][R6.64] ;  /* 0x0000000a0606b981 */ /* 0x000f28000c1e1500 */
[----:B------:R1:W4:Y:S04]  /*0560*/  @!P2 LDG.E.U16 R12, desc[UR10][R12.64] ;  /* 0x0000000a0c0ca981 */ /* 0x000328000c1e1500 */
[----:B------:R1:W4:Y:S01]  /*0570*/  @!P3 LDG.E.U16 R14, desc[UR10][R14.64] ;  /* 0x0000000a0e0eb981 */ /* 0x000322000c1e1500 */
[----:B------:R-:W-:-:S04]  /*0580*/  @!P2 IMAD.WIDE R24, R25, 0x2, R2 ;  /* 0x000000021918a825 */ /* 0x000fc800078e0202 */
[----:B------:R-:W-:Y:S02]  /*0590*/  @!P3 IMAD.WIDE R26, R21, 0x2, R2 ;  /* 0x00000002151ab825 */ /* 0x000fe400078e0202 */
[----:B------:R-:W4:Y:S04]  /*05a0*/  @!P2 LDG.E.U16 R24, desc[UR10][R24.64] ;  /* 0x0000000a1818a981 */ /* 0x000f28000c1e1500 */
[----:B------:R-:W4:Y:S01]  /*05b0*/  @!P3 LDG.E.U16 R26, desc[UR10][R26.64] ;  /* 0x0000000a1a1ab981 */ /* 0x000f22000c1e1500 */
[----:B0-----:R-:W-:Y:S01]  /*05c0*/  HFMA2 R11, -RZ, RZ, 0, 0 ;  /* 0x00000000ff0b7431 */ /* 0x001fe200000001ff */
[----:B------:R-:W-:Y:S01]  /*05d0*/  MOV R28, RZ ;  /* 0x000000ff001c7202 */ /* 0x000fe20000000f00 */
[----:B-1----:R-:W0:Y:S01]  /*05e0*/  S2R R13, SR_TID.X ;  /* 0x00000000000d7919 */ /* 0x002e220000002100 */
[----:B------:R-:W-:-:S02]  /*05f0*/  MOV R7, RZ ;  /* 0x000000ff00077202 */ /* 0x000fc40000000f00 */
[----:B------:R-:W-:Y:S02]  /*0600*/  MOV R15, RZ ;  /* 0x000000ff000f7202 */ /* 0x000fe40000000f00 */
[----:B0-----:R-:W-:Y:S01]  /*0610*/  IADD3 R13, PT, PT, R13, UR4, RZ ;  /* 0x000000040d0d7c10 */ /* 0x001fe2000fffe0ff */
[----:B------:R-:W-:Y:S01]  /*0620*/  ULEA UR4, UR12, UR4, 0x2 ;  /* 0x000000040c047291 */ /* 0x000fe2000f8e10ff */
[----:B--2---:R-:W-:Y:S02]  /*0630*/  @!P0 HADD2.F32 R28, -RZ, R22.H0_H0 ;  /* 0x20000016ff1c8230 */ /* 0x004fe40000004100 */
[----:B------:R-:W-:Y:S02]  /*0640*/  HFMA2 R22, -RZ, RZ, 0, 0 ;  /* 0x00000000ff167431 */ /* 0x000fe400000001ff */
[----:B---3--:R-:W-:Y:S02]  /*0650*/  @!P0 HADD2.F32 R11, -RZ, R20.H0_H0 ;  /* 0x20000014ff0b8230 */ /* 0x008fe40000004100 */
[----:B------:R-:W0:Y:S03]  /*0660*/  MUFU.RCP R20, UR13 ;  /* 0x0000000d00147d08 */ /* 0x000e260008001000 */
[----:B------:R-:W-:-:S05]  /*0670*/  FMUL.FTZ R9, R11, UR8 ;  /* 0x000000080b097c20 */ /* 0x000fca0008410000 */
[----:B------:R-:W1:Y:S01]  /*0680*/  MUFU.RCP R11, R16 ;  /* 0x00000010000b7308 */ /* 0x000e620000001000 */
[----:B-----5:R-:W-:Y:S02]  /*0690*/  @!P1 HADD2.F32 R22, -RZ, R19.H0_H0 ;  /* 0x20000013ff169230 */ /* 0x020fe40000004100 */
[----:B------:R-:W-:Y:S01]  /*06a0*/  FFMA.FTZ R9, R28, UR9, R9 ;  /* 0x000000091c097c23 */ /* 0x000fe20008010009 */
[----:B------:R-:W-:Y:S02]  /*06b0*/  @!P1 HADD2.F32 R7, -RZ, R17.H0_H0 ;  /* 0x20000011ff079230 */ /* 0x000fe40000004100 */
[----:B------:R-:W-:Y:S02]  /*06c0*/  HFMA2 R19, -RZ, RZ, 0, 0 ;  /* 0x00000000ff137431 */ /* 0x000fe400000001ff */
[----:B------:R-:W-:Y:S01]  /*06d0*/  FMUL.FTZ R22, R22, UR8 ;  /* 0x0000000816167c20 */ /* 0x000fe20008410000 */
[----:B------:R-:W-:Y:S02]  /*06e0*/  HFMA2 R17, -RZ, RZ, 0, 0 ;  /* 0x00000000ff117431 */ /* 0x000fe400000001ff */
[----:B0-----:R-:W-:Y:S01]  /*06f0*/  FMUL.FTZ R28, R9, R20 ;  /* 0x00000014091c7220 */ /* 0x001fe20000410000 */
[----:B------:R-:W-:Y:S01]  /*0700*/  FFMA.FTZ R7, R7, UR9, R22 ;  /* 0x0000000907077c23 */ /* 0x000fe20008010016 */
[----:B------:R-:W-:-:S02]  /*0710*/  @!P1 HADD2.F32 R15, -RZ, R10.H0_H0 ;  /* 0x2000000aff0f9230 */ /* 0x000fc40000004100 */
[----:B------:R-:W-:Y:S02]  /*0720*/  HFMA2 R10, -RZ, RZ, 0, 0 ;  /* 0x00000000ff0a7431 */ /* 0x000fe400000001ff */
[----:B------:R-:W-:Y:S02]  /*0730*/  @!P0 HADD2.F32 R19, -RZ, R23.H0_H0 ;  /* 0x20000017ff138230 */ /* 0x000fe40000004100 */
[----:B----4-:R-:W-:Y:S02]  /*0740*/  @!P2 HADD2.F32 R17, -RZ, R8.H0_H0 ;  /* 0x20000008ff11a230 */ /* 0x010fe40000004100 */
[----:B-1----:R-:W-:Y:S01]  /*0750*/  FMUL.FTZ R28, R28, R11 ;  /* 0x0000000b1c1c7220 */ /* 0x002fe20000410000 */
[----:B------:R-:W-:Y:S01]  /*0760*/  MOV R22, RZ ;  /* 0x000000ff00167202 */ /* 0x000fe20000000f00 */
[----:B------:R-:W-:Y:S02]  /*0770*/  @!P3 HADD2.F32 R10, -RZ, R6.H0_H0 ;  /* 0x20000006ff0ab230 */ /* 0x000fe40000004100 */
[----:B------:R-:W-:Y:S01]  /*0780*/  FMUL.FTZ R6, R7, R20 ;  /* 0x0000001407067220 */ /* 0x000fe20000410000 */
[----:B------:R-:W-:Y:S01]  /*0790*/  MOV R8, RZ ;  /* 0x000000ff00087202 */ /* 0x000fe20000000f00 */
[----:B------:R-:W-:Y:S01]  /*07a0*/  FFMA.FTZ R28, R19, UR14, R28 ;  /* 0x0000000e131c7c23 */ /* 0x000fe2000801001c */
[----:B------:R-:W-:-:S02]  /*07b0*/  @!P2 HADD2.F32 R22, -RZ, R12.H0_H0 ;  /* 0x2000000cff16a230 */ /* 0x000fc40000004100 */
[----:B------:R-:W-:Y:S01]  /*07c0*/  FMUL.FTZ R17, R17, UR8 ;  /* 0x0000000811117c20 */ /* 0x000fe20008410000 */
[----:B------:R-:W-:Y:S01]  /*07d0*/  FMUL.FTZ R6, R6, R11 ;  /* 0x0000000b06067220 */ /* 0x000fe20000410000 */
[----:B------:R-:W-:Y:S01]  /*07e0*/  FMUL.FTZ R23, R10, UR8 ;  /* 0x000000080a177c20 */ /* 0x000fe20008410000 */
[----:B------:R-:W-:Y:S02]  /*07f0*/  @!P3 HADD2.F32 R8, -RZ, R14.H0_H0 ;  /* 0x2000000eff08b230 */ /* 0x000fe40000004100 */
[----:B------:R-:W-:Y:S01]  /*0800*/  FFMA.FTZ R10, -R28, UR15, R19 ;  /* 0x0000000f1c0a7c23 */ /* 0x000fe20008010113 */
[----:B------:R-:W-:Y:S01]  /*0810*/  FFMA.FTZ R17, R22, UR9, R17 ;  /* 0x0000000916117c23 */ /* 0x000fe20008010011 */
[----:B------:R-:W-:Y:S01]  /*0820*/  FFMA.FTZ R12, R15, UR14, R6 ;  /* 0x0000000e0f0c7c23 */ /* 0x000fe20008010006 */
[----:B------:R-:W-:Y:S02]  /*0830*/  HFMA2 R6, -RZ, RZ, 0, 0 ;  /* 0x00000000ff067431 */ /* 0x000fe400000001ff */
[----:B------:R-:W-:Y:S01]  /*0840*/  FFMA.FTZ R19, R8, UR9, R23 ;  /* 0x0000000908137c23 */ /* 0x000fe20008010017 */
[----:B------:R-:W-:Y:S01]  /*0850*/  FMUL.FTZ R8, R17, R20 ;  /* 0x0000001411087220 */ /* 0x000fe20000410000 */
[----:B------:R-:W-:-:S02]  /*0860*/  FFMA.FTZ R22, -R12, UR15, R15 ;  /* 0x0000000f0c167c23 */ /* 0x000fc4000801010f */
[----:B------:R-:W-:Y:S01]  /*0870*/  FMUL.FTZ R20, R19, R20 ;  /* 0x0000001413147220 */ /* 0x000fe20000410000 */
[----:B------:R-:W-:Y:S02]  /*0880*/  IMAD.MOV.U32 R14, RZ, RZ, RZ ;  /* 0x000000ffff0e7224 */ /* 0x000fe400078e00ff */
[-C--:B------:R-:W-:Y:S01]  /*0890*/  FMUL.FTZ R23, R8, R11.reuse ;  /* 0x0000000b08177220 */ /* 0x080fe20000410000 */
[----:B------:R-:W-:Y:S02]  /*08a0*/  @!P2 HADD2.F32 R6, -RZ, R24.H0_H0 ;  /* 0x20000018ff06a230 */ /* 0x000fe40000004100 */
[----:B------:R-:W-:Y:S01]  /*08b0*/  FMUL.FTZ R25, R20, R11 ;  /* 0x0000000b14197220 */ /* 0x000fe20000410000 */
[----:B------:R-:W-:Y:S01]  /*08c0*/  @!P3 HADD2.F32 R14, -RZ, R26.H0_H0 ;  /* 0x2000001aff0eb230 */ /* 0x000fe20000004100 */
[----:B------:R-:W-:Y:S01]  /*08d0*/  @!P1 F2FP.F16.F32.PACK_AB R22, RZ, R22 ;  /* 0x00000016ff16923e */ /* 0x000fe200000000ff */
[----:B------:R-:W-:Y:S01]  /*08e0*/  FFMA.FTZ R23, R6, UR14, R23 ;  /* 0x0000000e06177c23 */ /* 0x000fe20008010017 */
[----:B------:R-:W-:-:S02]  /*08f0*/  IADD3 R15, PT, PT, R13, UR12, RZ ;  /* 0x0000000c0d0f7c10 */ /* 0x000fc4000fffe0ff */
[----:B------:R-:W-:Y:S01]  /*0900*/  FFMA.FTZ R25, R14, UR14, R25 ;  /* 0x0000000e0e197c23 */ /* 0x000fe20008010019 */
[----:B------:R-:W-:Y:S02]  /*0910*/  @!P0 F2FP.F16.F32.PACK_AB R20, RZ, R9 ;  /* 0x00000009ff14823e */ /* 0x000fe400000000ff */
[----:B------:R-:W-:Y:S01]  /*0920*/  PRMT R27, R22, 0x7610, R27 ;  /* 0x00007610161b7816 */ /* 0x000fe2000000001b */
[----:B------:R-:W-:Y:S01]  /*0930*/  FFMA.FTZ R22, -R23, UR15, R6 ;  /* 0x0000000f17167c23 */ /* 0x000fe20008010106 */
[----:B------:R-:W-:Y:S01]  /*0940*/  @!P0 F2FP.F16.F32.PACK_AB R24, RZ, R10 ;  /* 0x0000000aff18823e */ /* 0x000fe200000000ff */
[----:B------:R-:W-:-:S04]  /*0950*/  @!P0 IMAD.WIDE R8, R13, 0x2, R2 ;  /* 0x000000020d088825 */ /* 0x000fc800078e0202 */
[----:B------:R-:W-:Y:S01]  /*0960*/  FFMA.FTZ R23, -R25, UR15, R14 ;  /* 0x0000000f19177c23 */ /* 0x000fe2000801010e */
[----:B------:R-:W-:Y:S01]  /*0970*/  IADD3 R25, PT, PT, R15, UR12, RZ ;  /* 0x0000000c0f197c10 */ /* 0x000fe2000fffe0ff */
[----:B------:R-:W-:Y:S01]  /*0980*/  @!P0 IMAD.WIDE R10, R13, 0x2, R4 ;  /* 0x000000020d0a8825 */ /* 0x000fe200078e0204 */
[----:B------:R-:W-:Y:S01]  /*0990*/  PRMT R26, R20, 0x7610, R26 ;  /* 0x00007610141a7816 */ /* 0x000fe2000000001a */
[----:B------:R0:W-:Y:S01]  /*09a0*/  @!P0 STG.E.U16 desc[UR10][R8.64], R24 ;  /* 0x0000001808008986 */ /* 0x0001e2000c10150a */
[----:B------:R-:W-:Y:S01]  /*09b0*/  @!P1 F2FP.F16.F32.PACK_AB R20, RZ, R7 ;  /* 0x00000007ff14923e */ /* 0x000fe200000000ff */
[C---:B------:R-:W-:Y:S01]  /*09c0*/  @!P1 IMAD.WIDE R12, R15.reuse, 0x2, R2 ;  /* 0x000000020f0c9825 */ /* 0x040fe200078e0202 */
[----:B------:R-:W-:Y:S01]  /*09d0*/  @!P2 F2FP.F16.F32.PACK_AB R22, RZ, R22 ;  /* 0x00000016ff16a23e */ /* 0x000fe200000000ff */
[----:B------:R1:W-:Y:S02]  /*09e0*/  @!P0 STG.E.U16 desc[UR10][R10.64], R26 ;  /* 0x0000001a0a008986 */ /* 0x0003e4000c10150a */
[--C-:B------:R-:W-:Y:S01]  /*09f0*/  @!P1 IMAD.WIDE R6, R15, 0x2, R4.reuse ;  /* 0x000000020f069825 */ /* 0x100fe200078e0204 */
[----:B------:R-:W-:Y:S01]  /*0a00*/  @!P2 F2FP.F16.F32.PACK_AB R17, RZ, R17 ;  /* 0x00000011ff11a23e */ /* 0x000fe200000000ff */
[----:B------:R2:W-:Y:S01]  /*0a10*/  @!P1 STG.E.U16 desc[UR10][R12.64], R27 ;  /* 0x0000001b0c009986 */ /* 0x0005e2000c10150a */
[----:B------:R-:W-:Y:S01]  /*0a20*/  @!P3 F2FP.F16.F32.PACK_AB R23, RZ, R23 ;  /* 0x00000017ff17b23e */ /* 0x000fe200000000ff */
[----:B------:R-:W-:Y:S01]  /*0a30*/  @!P2 IMAD.WIDE R14, R25, 0x2, R4 ;  /* 0x00000002190ea825 */ /* 0x000fe200078e0204 */
[----:B------:R-:W-:-:S03]  /*0a40*/  @!P3 F2FP.F16.F32.PACK_AB R19, RZ, R19 ;  /* 0x00000013ff13b23e */ /* 0x000fc600000000ff */
[--C-:B0-----:R-:W-:Y:S01]  /*0a50*/  @!P2 IMAD.WIDE R8, R25, 0x2, R2.reuse ;  /* 0x000000021908a825 */ /* 0x101fe200078e0202 */
[----:B------:R3:W-:Y:S03]  /*0a60*/  @!P1 STG.E.U16 desc[UR10][R6.64], R20 ;  /* 0x0000001406009986 */ /* 0x0007e6000c10150a */
[C---:B-1----:R-:W-:Y:S01]  /*0a70*/  @!P3 IMAD.WIDE R10, R21.reuse, 0x2, R2 ;  /* 0x00000002150ab825 */ /* 0x042fe200078e0202 */
[----:B------:R3:W-:Y:S03]  /*0a80*/  @!P2 STG.E.U16 desc[UR10][R8.64], R22 ;  /* 0x000000160800a986 */ /* 0x0007e6000c10150a */
[----:B--2---:R-:W-:Y:S01]  /*0a90*/  @!P3 IMAD.WIDE R12, R21, 0x2, R4 ;  /* 0x00000002150cb825 */ /* 0x004fe200078e0204 */
[----:B------:R3:W-:Y:S04]  /*0aa0*/  @!P2 STG.E.U16 desc[UR10][R14.64], R17 ;  /* 0x000000110e00a986 */ /* 0x0007e8000c10150a */
[----:B------:R3:W-:Y:S04]  /*0ab0*/  @!P3 STG.E.U16 desc[UR10][R10.64], R23 ;  /* 0x000000170a00b986 */ /* 0x0007e8000c10150a */
[----:B------:R3:W-:Y:S01]  /*0ac0*/  @!P3 STG.E.U16 desc[UR10][R12.64], R19 ;  /* 0x000000130c00b986 */ /* 0x0007e2000c10150a */
[----:B------:R-:W-:-:S13]  /*0ad0*/  ISETP.LE.AND P0, PT, R18, UR4, PT ;  /* 0x0000000412007c0c */ /* 0x000fda000bf03270 */
[----:B---3--:R-:W-:Y:S05]  /*0ae0*/  @!P0 BRA `(.L_x_1) ;  /* 0xfffffff400fc8947 */ /* 0x008fea000383ffff */
[----:B------:R-:W-:Y:S05]  /*0af0*/  EXIT ;  /* 0x000000000000794d */ /* 0x000fea0003800000 */
.L_x_0:
[----:B------:R-:W0:Y:S01]  /*0b00*/  LDCU UR4, c[0x0][0xfec] ;  /* 0x0001fd80ff0477ac */ /* 0x000e220008000800 */
[----:B------:R-:W1:Y:S01]  /*0b10*/  S2R R26, SR_TID.X ;  /* 0x00000000001a7919 */ /* 0x000e620000002100 */
[----:B------:R-:W2:Y:S01]  /*0b20*/  LDCU UR5, c[0x0][0xff0] ;  /* 0x0001fe00ff0577ac */ /* 0x000ea20008000800 */
[----:B------:R-:W3:Y:S01]  /*0b30*/  LDCU UR14, c[0x0][0xfe8] ;  /* 0x0001fd00ff0e77ac */ /* 0x000ee20008000800 */
[----:B------:R-:W1:Y:S01]  /*0b40*/  LDCU UR15, c[0x0][0xff4] ;  /* 0x0001fe80ff0f77ac */ /* 0x000e620008000800 */
[----:B------:R-:W1:Y:S01]  /*0b50*/  LDCU UR9, c[0x0][0xfe4] ;  /* 0x0001fc80ff0977ac */ /* 0x000e620008000800 */
[----:B0-----:R-:W2:Y:S01]  /*0b60*/  MUFU.RCP R19, UR4 ;  /* 0x0000000400137d08 */ /* 0x001ea20008001000 */
[----:B------:R-:W0:Y:S01]  /*0b70*/  LDCU UR13, c[0x0][0xfdc] ;  /* 0x0001fb80ff0d77ac */ /* 0x000e220008000800 */
[----:B------:R-:W0:Y:S01]  /*0b80*/  LDCU UR8, c[0x0][0xffc] ;  /* 0x0001ff80ff0877ac */ /* 0x000e220008000800 */
[----:B------:R-:W-:Y:S01]  /*0b90*/  UMOV UR4, URZ ;  /* 0x000000ff00047c82 */ /* 0x000fe20008000000 */
[----:B-123-5:R-:W-:-:S07]  /*0ba0*/  FFMA.FTZ R19, R6, R19, UR5 ;  /* 0x0000000506137e23 */ /* 0x02efce0008010013 */
.L_x_10:
[----:B0-----:R-:W-:Y:S02]  /*0bb0*/  IADD3 R15, PT, PT, R26, UR4, RZ ;  /* 0x000000041a0f7c10 */ /* 0x001fe4000fffe0ff */
[----:B-1----:R-:W-:Y:S02]  /*0bc0*/  SHF.R.S32.HI R14, RZ, 0x1f, R0 ;  /* 0x0000001fff0e7819 */ /* 0x002fe40000011400 */
[C---:B------:R-:W-:Y:S02]  /*0bd0*/  ISETP.GE.AND P2, PT, R15.reuse, R18, PT ;  /* 0x000000120f00720c */ /* 0x040fe40003f46270 */
[----:B---34-:R-:W-:-:S04]  /*0be0*/  IADD3 R9, PT, PT, R15, UR12, RZ ;  /* 0x0000000c0f097c10 */ /* 0x018fc8000fffe0ff */
[C---:B------:R-:W-:Y:S02]  /*0bf0*/  ISETP.GE.AND P0, PT, R9.reuse, R18, PT ;  /* 0x000000120900720c */ /* 0x040fe40003f06270 */
[----:B------:R-:W-:-:S04]  /*0c00*/  IADD3 R21, PT, PT, R9, UR12, RZ ;  /* 0x0000000c09157c10 */ /* 0x000fc8000fffe0ff */
[----:B------:R-:W-:Y:S01]  /*0c10*/  ISETP.GE.AND P1, PT, R21, R18, PT ;  /* 0x000000121500720c */ /* 0x000fe20003f26270 */
[----:B--2---:R-:W-:Y:S01]  /*0c20*/  @!P2 IMAD.WIDE R6, R15, 0x2, R2 ;  /* 0x000000020f06a825 */ /* 0x004fe200078e0202 */
[----:B------:R-:W-:-:S04]  /*0c30*/  @!P2 IADD3 R10, P3, PT, R0, R15, RZ ;  /* 0x0000000f000aa210 */ /* 0x000fc80007f7e0ff */
[CC--:B------:R-:W-:Y:S01]  /*0c40*/  @!P2 LEA.HI.X.SX32 R11, R15.reuse, R14.reuse, 0x1, P3 ;  /* 0x0000000e0f0ba211 */ /* 0x0c0fe200018f0eff */
[----:B------:R1:W2:Y:S01]  /*0c50*/  @!P2 LDG.E.U16 R25, desc[UR10][R6.64] ;  /* 0x0000000a0619a981 */ /* 0x0002a2000c1e1500 */
[----:B------:R-:W-:Y:S02]  /*0c60*/  @!P2 LEA R12, P3, R10, UR6, 0x1 ;  /* 0x000000060a0cac11 */ /* 0x000fe4000f8608ff */
[----:B------:R-:W-:Y:S02]  /*0c70*/  @!P0 IADD3 R8, P4, PT, R0, R9, RZ ;  /* 0x0000000900088210 */ /* 0x000fe40007f9e0ff */
[----:B------:R-:W-:Y:S01]  /*0c80*/  @!P2 LEA.HI.X R13, R10, UR7, R11, 0x1, P3 ;  /* 0x000000070a0dac11 */ /* 0x000fe200098f0c0b */
[----:B------:R-:W-:Y:S01]  /*0c90*/  @!P2 IMAD.WIDE R10, R15, 0x2, R4 ;  /* 0x000000020f0aa825 */ /* 0x000fe200078e0204 */
[C---:B------:R-:W-:Y:S02]  /*0ca0*/  @!P0 LEA.HI.X.SX32 R15, R9.reuse, R14, 0x1, P4 ;  /* 0x0000000e090f8211 */ /* 0x040fe400020f0eff */
[C---:B------:R-:W-:Y:S01]  /*0cb0*/  @!P0 LEA R28, P3, R8.reuse, UR6, 0x1 ;  /* 0x00000006081c8c11 */ /* 0x040fe2000f8608ff */
[----:B------:R-:W-:Y:S01]  /*0cc0*/  @!P0 IMAD.WIDE R16, R9, 0x2, R2 ;  /* 0x0000000209108825 */ /* 0x000fe200078e0202 */
[----:B------:R-:W-:Y:S01]  /*0cd0*/  IADD3 R23, PT, PT, R21, UR12, RZ ;  /* 0x0000000c15177c10 */ /* 0x000fe2000fffe0ff */
[----:B------:R-:W3:Y:S01]  /*0ce0*/  @!P2 LDG.E.U16 R20, desc[UR10][R12.64] ;  /* 0x0000000a0c14a981 */ /* 0x000ee2000c1e1500 */
[----:B------:R-:W-:-:S02]  /*0cf0*/  @!P0 LEA.HI.X R29, R8, UR7, R15, 0x1, P3 ;  /* 0x00000007081d8c11 */ /* 0x000fc400098f0c0f */
[----:B------:R-:W-:Y:S01]  /*0d00*/  ISETP.GE.AND P3, PT, R23, R18, PT ;  /* 0x000000121700720c */ /* 0x000fe20003f66270 */
[----:B------:R-:W4:Y:S01]  /*0d10*/  @!P0 LDG.E.U16 R16, desc[UR10][R16.64] ;  /* 0x0000000a10108981 */ /* 0x000f22000c1e1500 */
[----:B------:R-:W-:-:S03]  /*0d20*/  @!P1 IADD3 R15, P4, PT, R0, R21, RZ ;  /* 0x00000015000f9210 */ /* 0x000fc60007f9e0ff */
[----:B------:R-:W5:Y:S01]  /*0d30*/  @!P0 LDG.E.U16 R22, desc[UR10][R28.64] ;  /* 0x0000000a1c168981 */ /* 0x000f62000c1e1500 */
[----:B-1----:R-:W-:Y:S02]  /*0d40*/  @!P1 LEA.HI.X.SX32 R7, R21, R14, 0x1, P4 ;  /* 0x0000000e15079211 */ /* 0x002fe400020f0eff */
[C---:B------:R-:W-:Y:S01]  /*0d50*/  @!P1 LEA R6, P4, R15.reuse, UR6, 0x1 ;  /* 0x000000060f069c11 */ /* 0x040fe2000f8808ff */
[----:B------:R1:W4:Y:S03]  /*0d60*/  @!P2 LDG.E.U16 R24, desc[UR10][R10.64] ;  /* 0x0000000a0a18a981 */ /* 0x000326000c1e1500 */
[----:B------:R-:W-:Y:S02]  /*0d70*/  @!P1 LEA.HI.X R7, R15, UR7, R7, 0x1, P4 ;  /* 0x000000070f079c11 */ /* 0x000fe4000a0f0c07 */
[----:B------:R-:W-:-:S03]  /*0d80*/  @!P3 IADD3 R15, P4, PT, R0, R23, RZ ;  /* 0x00000017000fb210 */ /* 0x000fc60007f9e0ff */
[----:B------:R0:W4:Y:S01]  /*0d90*/  @!P1 LDG.E.U16 R17, desc[UR10][R6.64] ;  /* 0x0000000a06119981 */ /* 0x000122000c1e1500 */
[----:B------:R-:W-:-:S04]  /*0da0*/  @!P0 IMAD.WIDE R8, R9, 0x2, R4 ;  /* 0x0000000209088825 */ /* 0x000fc800078e0204 */
[----:B-1----:R-:W-:Y:S01]  /*0db0*/  @!P1 IMAD.WIDE R10, R21, 0x2, R2 ;  /* 0x00000002150a9825 */ /* 0x002fe200078e0202 */
[----:B------:R1:W4:Y:S01]  /*0dc0*/  @!P0 LDG.E.U16 R27, desc[UR10][R8.64] ;  /* 0x0000000a081b8981 */ /* 0x000322000c1e1500 */
[----:B0-----:R-:W-:Y:S02]  /*0dd0*/  @!P3 LEA.HI.X.SX32 R6, R23, R14, 0x1, P4 ;  /* 0x0000000e1706b211 */ /* 0x001fe400020f0eff */
[----:B------:R-:W-:Y:S01]  /*0de0*/  @!P1 IMAD.WIDE R12, R21, 0x2, R4 ;  /* 0x00000002150c9825 */ /* 0x000fe200078e0204 */
[C---:B------:R-:W-:Y:S01]  /*0df0*/  @!P3 LEA R14, P4, R15.reuse, UR6, 0x1 ;  /* 0x000000060f0ebc11 */ /* 0x040fe2000f8808ff */
[----:B------:R-:W4:Y:S03]  /*0e00*/  @!P1 LDG.E.U16 R10, desc[UR10][R10.64] ;  /* 0x0000000a0a0a9981 */ /* 0x000f26000c1e1500 */
[----:B------:R-:W-:Y:S01]  /*0e10*/  @!P3 LEA.HI.X R15, R15, UR7, R6, 0x1, P4 ;  /* 0x000000070f0fbc11 */ /* 0x000fe2000a0f0c06 */
[C---:B-1----:R-:W-:Y:S01]  /*0e20*/  @!P3 IMAD.WIDE R8, R23.reuse, 0x2, R2 ;  /* 0x000000021708b825 */ /* 0x042fe200078e0202 */
[----:B------:R-:W4:Y:S04]  /*0e30*/  @!P1 LDG.E.U16 R12, desc[UR10][R12.64] ;  /* 0x0000000a0c0c9981 */ /* 0x000f28000c1e1500 */
[----:B------:R0:W4:Y:S01]  /*0e40*/  @!P3 LDG.E.U16 R14, desc[UR10][R14.64] ;  /* 0x0000000a0e0eb981 */ /* 0x000122000c1e1500 */
[----:B------:R-:W-:-:S03]  /*0e50*/  @!P3 IMAD.WIDE R6, R23, 0x2, R4 ;  /* 0x000000021706b825 */ /* 0x000fc600078e0204 */
[----:B------:R1:W4:Y:S04]  /*0e60*/  @!P3 LDG.E.U16 R8, desc[UR10][R8.64] ;  /* 0x0000000a0808b981 */ /* 0x000328000c1e1500 */
[----:B------:R1:W4:Y:S01]  /*0e70*/  @!P3 LDG.E.U16 R6, desc[UR10][R6.64] ;  /* 0x0000000a0606b981 */ /* 0x000322000c1e1500 */
[----:B------:R-:W-:Y:S02]  /*0e80*/  CS2R R28, SRZ ;  /* 0x00000000001c7805 */ /* 0x000fe4000001ff00 */
[----:B0-----:R-:W-:Y:S01]  /*0e90*/  MOV R15, RZ ;  /* 0x000000ff000f7202 */ /* 0x001fe20000000f00 */
[----:B------:R-:W-:Y:S01]  /*0ea0*/  IMAD.MOV.U32 R11, RZ, RZ, RZ ;  /* 0x000000ffff0b7224 */ /* 0x000fe200078e00ff */
[----:B-1----:R-:W-:Y:S01]  /*0eb0*/  IADD3 R9, PT, PT, R26, UR4, RZ ;  /* 0x000000041a097c10 */ /* 0x002fe2000fffe0ff */
[----:B------:R-:W-:-:S02]  /*0ec0*/  HFMA2 R7, -RZ, RZ, 0, 0 ;  /* 0x00000000ff077431 */ /* 0x000fc400000001ff */
[----:B------:R-:W-:Y:S01]  /*0ed0*/  HFMA2 R13, -RZ, RZ, 0, 0 ;  /* 0x00000000ff0d7431 */ /* 0x000fe200000001ff */
[----:B------:R-:W-:Y:S01]  /*0ee0*/  BSSY.RECONVERGENT B0, `(.L_x_2) ;  /* 0x000002e000007945 */ /* 0x000fe20003800200 */
[----:B--2---:R-:W-:Y:S01]  /*0ef0*/  @!P2 HADD2.F32 R28, -RZ, R25.H0_H0 ;  /* 0x20000019ff1ca230 */ /* 0x004fe20000004100 */
[----:B------:R-:W-:Y:S01]  /*0f00*/  MOV R25, RZ ;  /* 0x000000ff00197202 */ /* 0x000fe20000000f00 */
[----:B---3--:R-:W-:Y:S02]  /*0f10*/  @!P2 HADD2.F32 R29, -RZ, R20.H0_H0 ;  /* 0x20000014ff1da230 */ /* 0x008fe40000004100 */
[----:B-----5:R-:W-:Y:S02]  /*0f20*/  @!P0 HADD2.F32 R25, -RZ, R22.H0_H0 ;  /* 0x20000016ff198230 */ /* 0x020fe40000004100 */
[----:B------:R-:W0:Y:S01]  /*0f30*/  MUFU.RCP R22, R19 ;  /* 0x0000001300167308 */ /* 0x000e220000001000 */
[----:B------:R-:W-:Y:S02]  /*0f40*/  HFMA2 R20, -RZ, RZ, 0, 0 ;  /* 0x00000000ff147431 */ /* 0x000fe400000001ff */
[----:B----4-:R-:W-:-:S02]  /*0f50*/  @!P0 HADD2.F32 R11, -RZ, R16.H0_H0 ;  /* 0x20000010ff0b8230 */ /* 0x010fc40000004100 */
[----:B------:R-:W-:Y:S01]  /*0f60*/  @!P2 HADD2.F32 R20, -RZ, R24.H0_H0 ;  /* 0x20000018ff14a230 */ /* 0x000fe20000004100 */
[----:B------:R-:W-:Y:S01]  /*0f70*/  ISETP.GE.AND P2, PT, R9, R18, PT ;  /* 0x000000120900720c */ /* 0x000fe20003f46270 */
[----:B------:R-:W-:Y:S01]  /*0f80*/  @!P1 HADD2.F32 R15, -RZ, R17.H0_H0 ;  /* 0x20000011ff0f9230 */ /* 0x000fe20000004100 */
[----:B------:R-:W-:Y:S02]  /*0f90*/  CS2R R16, SRZ ;  /* 0x0000000000107805 */ /* 0x000fe4000001ff00 */
[----:B------:R-:W-:Y:S01]  /*0fa0*/  MOV R9, RZ ;  /* 0x000000ff00097202 */ /* 0x000fe20000000f00 */
[C---:B0-----:R-:W-:Y:S01]  /*0fb0*/  FMUL.FTZ R29, R22.reuse, R29 ;  /* 0x0000001d161d7220 */ /* 0x041fe20000410000 */
[----:B------:R-:W-:Y:S02]  /*0fc0*/  @!P1 HADD2.F32 R7, -RZ, R10.H0_H0 ;  /* 0x2000000aff079230 */ /* 0x000fe40000004100 */
[----:B------:R-:W-:Y:S01]  /*0fd0*/  FMUL.FTZ R10, R22, R25 ;  /* 0x00000019160a7220 */ /* 0x000fe20000410000 */
[----:B------:R-:W-:-:S02]  /*0fe0*/  @!P1 HADD2.F32 R16, -RZ, R12.H0_H0 ;  /* 0x2000000cff109230 */ /* 0x000fc40000004100 */
[----:B------:R-:W-:Y:S01]  /*0ff0*/  FMUL.FTZ R12, R22, R15 ;  /* 0x0000000f160c7220 */ /* 0x000fe20000410000 */
[----:B------:R-:W-:Y:S02]  /*1000*/  @!P3 HADD2.F32 R17, -RZ, R14.H0_H0 ;  /* 0x2000000eff11b230 */ /* 0x000fe40000004100 */
[----:B------:R-:W-:Y:S01]  /*1010*/  FFMA.FTZ R10, R11, UR8, R10 ;  /* 0x000000080b0a7c23 */ /* 0x000fe2000801000a */
[----:B------:R-:W-:Y:S01]  /*1020*/  FFMA.FTZ R12, R7, UR8, R12 ;  /* 0x00000008070c7c23 */ /* 0x000fe2000801000c */
[----:B------:R-:W-:Y:S01]  /*1030*/  FFMA.FTZ R29, R28, UR8, R29 ;  /* 0x000000081c1d7c23 */ /* 0x000fe2000801001d */
[----:B------:R-:W-:Y:S02]  /*1040*/  @!P3 HADD2.F32 R9, -RZ, R8.H0_H0 ;  /* 0x20000008ff09b230 */ /* 0x000fe40000004100 */
[----:B------:R-:W-:Y:S01]  /*1050*/  FMUL.FTZ R22, R22, R17 ;  /* 0x0000001116167220 */ /* 0x000fe20000410000 */
[----:B------:R-:W-:Y:S02]  /*1060*/  HFMA2 R8, -RZ, RZ, 0, 0 ;  /* 0x00000000ff087431 */ /* 0x000fe400000001ff */
[----:B------:R-:W-:-:S02]  /*1070*/  @!P0 HADD2.F32 R13, -RZ, R27.H0_H0 ;  /* 0x2000001bff0d8230 */ /* 0x000fc40000004100 */
[----:B------:R-:W-:Y:S01]  /*1080*/  FMUL.FTZ R10, R10, UR9 ;  /* 0x000000090a0a7c20 */ /* 0x000fe20008410000 */
[----:B------:R-:W-:Y:S01]  /*1090*/  FMUL.FTZ R15, R12, UR9 ;  /* 0x000000090c0f7c20 */ /* 0x000fe20008410000 */
[----:B------:R-:W-:Y:S01]  /*10a0*/  FFMA.FTZ R17, R9, UR8, R22 ;  /* 0x0000000809117c23 */ /* 0x000fe20008010016 */
[----:B------:R-:W-:Y:S01]  /*10b0*/  FMUL.FTZ R29, R29, UR9 ;  /* 0x000000091d1d7c20 */ /* 0x000fe20008410000 */
[----:B------:R-:W-:Y:S02]  /*10c0*/  @!P3 HADD2.F32 R8, -RZ, R6.H0_H0 ;  /* 0x20000006ff08b230 */ /* 0x000fe40000004100 */
[----:B------:R-:W-:Y:S01]  /*10d0*/  FFMA.FTZ R10, R13, UR13, R10 ;  /* 0x0000000d0d0a7c23 */ /* 0x000fe2000801000a */
[----:B------:R-:W-:Y:S01]  /*10e0*/  FFMA.FTZ R16, R16, UR13, R15 ;  /* 0x0000000d10107c23 */ /* 0x000fe2000801000f */
[----:B------:R-:W-:Y:S01]  /*10f0*/  FMUL.FTZ R17, R17, UR9 ;  /* 0x0000000911117c20 */ /* 0x000fe20008410000 */
[----:B------:R-:W-:Y:S01]  /*1100*/  FFMA.FTZ R6, R20, UR13, R29 ;  /* 0x0000000d14067c23 */ /* 0x000fe2000801001d */
[----:B------:R-:W-:Y:S06]  /*1110*/  @P2 BRA `(.L_x_3) ;  /* 0x0000000000282947 */ /* 0x000fec0003800000 */
[----:B------:R-:W0:Y:S01]  /*1120*/  MUFU.RCP R13, UR14 ;  /* 0x0000000e000d7d08 */ /* 0x000e220008001000 */
[----:B------:R-:W-:Y:S01]  /*1130*/  IADD3 R15, PT, PT, R26, UR4, RZ ;  /* 0x000000041a0f7c10 */ /* 0x000fe2000fffe0ff */
[----:B0-----:R-:W-:-:S04]  /*1140*/  FMUL.FTZ R13, R6, R13 ;  /* 0x0000000d060d7220 */ /* 0x001fc80000410000 */
[----:B------:R-:W-:-:S05]  /*1150*/  FFMA.FTZ R13, -R13, UR15, R28 ;  /* 0x0000000f0d0d7c23 */ /* 0x000fca000801011c */
[----:B------:R-:W-:Y:S01]  /*1160*/  F2FP.F16.F32.PACK_AB R6, R6, R13 ;  /* 0x0000000d0606723e */ /* 0x000fe200000000ff */
[----:B------:R-:W-:-:S03]  /*1170*/  IMAD.WIDE R12, R15, 0x2, R2 ;  /* 0x000000020f0c7825 */ /* 0x000fc600078e0202 */
[----:B------:R-:W-:Y:S01]  /*1180*/  PRMT R20, R6, 0x7632, R20 ;  /* 0x0000763206147816 */ /* 0x000fe20000000014 */
[----:B------:R-:W-:Y:S01]  /*1190*/  IMAD.WIDE R14, R15, 0x2, R4 ;  /* 0x000000020f0e7825 */ /* 0x000fe200078e0204 */
[----:B------:R0:W-:Y:S04]  /*11a0*/  STG.E.U16 desc[UR10][R12.64], R6 ;  /* 0x000000060c007986 */ /* 0x0001e8000c10150a */
[----:B------:R0:W-:Y:S02]  /*11b0*/  STG.E.U16 desc[UR10][R14.64], R20 ;  /* 0x000000140e007986 */ /* 0x0001e4000c10150a */
.L_x_3:
[----:B------:R-:W-:Y:S05]  /*11c0*/  BSYNC.RECONVERGENT B0 ;  /* 0x0000000000007941 */ /* 0x000fea0003800200 */
.L_x_2:
[----:B------:R-:W-:Y:S04]  /*11d0*/  BSSY.RECONVERGENT B0, `(.L_x_4) ;  /* 0x000000d000007945 */ /* 0x000fe80003800200 */
[----:B------:R-:W-:Y:S05]  /*11e0*/  @P0 BRA `(.L_x_5) ;  /* 0x00000000002c0947 */ /* 0x000fea0003800000 */
[----:B0-----:R-:W0:Y:S01]  /*11f0*/  MUFU.RCP R13, UR14 ;  /* 0x0000000e000d7d08 */ /* 0x001e220008001000 */
[----:B------:R-:W-:Y:S01]  /*1200*/  IADD3 R12, PT, PT, R26, UR4, RZ ;  /* 0x000000041a0c7c10 */ /* 0x000fe2000fffe0ff */
[----:B0-----:R-:W-:-:S03]  /*1210*/  FMUL.FTZ R6, R10, R13 ;  /* 0x0000000d0a067220 */ /* 0x001fc60000410000 */
[----:B------:R-:W-:Y:S01]  /*1220*/  IADD3 R13, PT, PT, R12, UR12, RZ ;  /* 0x0000000c0c0d7c10 */ /* 0x000fe2000fffe0ff */
[----:B------:R-:W-:-:S05]  /*1230*/  FFMA.FTZ R11, -R6, UR15, R11 ;  /* 0x0000000f060b7c23 */ /* 0x000fca000801010b */
[----:B------:R-:W-:Y:S01]  /*1240*/  F2FP.F16.F32.PACK_AB R6, R10, R11 ;  /* 0x0000000b0a06723e */ /* 0x000fe200000000ff */
[----:B------:R-:W-:-:S03]  /*1250*/  IMAD.WIDE R10, R13, 0x2, R2 ;  /* 0x000000020d0a7825 */ /* 0x000fc600078e0202 */
[----:B------:R-:W-:Y:S01]  /*1260*/  PRMT R14, R6, 0x7632, R14 ;  /* 0x00007632060e7816 */ /* 0x000fe2000000000e */
[----:B------:R-:W-:Y:S01]  /*1270*/  IMAD.WIDE R12, R13, 0x2, R4 ;  /* 0x000000020d0c7825 */ /* 0x000fe200078e0204 */
[----:B------:R1:W-:Y:S04]  /*1280*/  STG.E.U16 desc[UR10][R10.64], R6 ;  /* 0x000000060a007986 */ /* 0x0003e8000c10150a */
[----:B------:R1:W-:Y:S02]  /*1290*/  STG.E.U16 desc[UR10][R12.64], R14 ;  /* 0x0000000e0c007986 */ /* 0x0003e4000c10150a */
.L_x_5:
[----:B------:R-:W-:Y:S05]  /*12a0*/  BSYNC.RECONVERGENT B0 ;  /* 0x0000000000007941 */ /* 0x000fea0003800200 */
.L_x_4:
[----:B------:R-:W-:Y:S04]  /*12b0*/  BSSY.RECONVERGENT B0, `(.L_x_6) ;  /* 0x000000b000007945 */ /* 0x000fe80003800200 */
[----:B------:R-:W-:Y:S05]  /*12c0*/  @P1 BRA `(.L_x_7) ;  /* 0x0000000000241947 */ /* 0x000fea0003800000 */
[----:B-1----:R-:W0:Y:S02]  /*12d0*/  MUFU.RCP R11, UR14 ;  /* 0x0000000e000b7d08 */ /* 0x002e240008001000 */
[----:B0-----:R-:W-:Y:S01]  /*12e0*/  FMUL.FTZ R6, R16, R11 ;  /* 0x0000000b10067220 */ /* 0x001fe20000410000 */
[----:B------:R-:W-:-:S04]  /*12f0*/  IMAD.WIDE R10, R21, 0x2, R4 ;  /* 0x00000002150a7825 */ /* 0x000fc800078e0204 */
[----:B------:R-:W-:-:S05]  /*1300*/  FFMA.FTZ R7, -R6, UR15, R7 ;  /* 0x0000000f06077c23 */ /* 0x000fca0008010107 */
[----:B------:R-:W-:Y:S01]  /*1310*/  F2FP.F16.F32.PACK_AB R16, R16, R7 ;  /* 0x000000071010723e */ /* 0x000fe200000000ff */
[----:B------:R-:W-:-:S03]  /*1320*/  IMAD.WIDE R6, R21, 0x2, R2 ;  /* 0x0000000215067825 */ /* 0x000fc600078e0202 */
[----:B------:R-:W-:Y:S02]  /*1330*/  PRMT R12, R16, 0x7632, R12 ;  /* 0x00007632100c7816 */ /* 0x000fe4000000000c */
[----:B------:R2:W-:Y:S04]  /*1340*/  STG.E.U16 desc[UR10][R6.64], R16 ;  /* 0x0000001006007986 */ /* 0x0005e8000c10150a */
[----:B------:R2:W-:Y:S02]  /*1350*/  STG.E.U16 desc[UR10][R10.64], R12 ;  /* 0x0000000c0a007986 */ /* 0x0005e4000c10150a */
.L_x_7:
[----:B------:R-:W-:Y:S05]  /*1360*/  BSYNC.RECONVERGENT B0 ;  /* 0x0000000000007941 */ /* 0x000fea0003800200 */
.L_x_6:
[----:B------:R-:W-:Y:S01]  /*1370*/  BSSY.RECONVERGENT B0, `(.L_x_8) ;  /* 0x000000c000007945 */ /* 0x000fe20003800200 */
[----:B------:R-:W-:-:S03]  /*1380*/  FFMA.FTZ R17, R8, UR13, R17 ;  /* 0x0000000d08117c23 */ /* 0x000fc60008010011 */
[----:B------:R-:W-:Y:S05]  /*1390*/  @P3 BRA `(.L_x_9) ;  /* 0x0000000000243947 */ /* 0x000fea0003800000 */
[----:B012---:R-:W0:Y:S02]  /*13a0*/  MUFU.RCP R6, UR14 ;  /* 0x0000000e00067d08 */ /* 0x007e240008001000 */
[----:B0-----:R-:W-:-:S04]  /*13b0*/  FMUL.FTZ R6, R17, R6 ;  /* 0x0000000611067220 */ /* 0x001fc80000410000 */
[----:B------:R-:W-:Y:S01]  /*13c0*/  FFMA.FTZ R6, -R6, UR15, R9 ;  /* 0x0000000f06067c23 */ /* 0x000fe20008010109 */
[----:B------:R-:W-:-:S04]  /*13d0*/  IMAD.WIDE R8, R23, 0x2, R4 ;  /* 0x0000000217087825 */ /* 0x000fc800078e0204 */
[----:B------:R-:W-:Y:S01]  /*13e0*/  F2FP.F16.F32.PACK_AB R10, R17, R6 ;  /* 0x00000006110a723e */ /* 0x000fe200000000ff */
[----:B------:R-:W-:-:S03]  /*13f0*/  IMAD.WIDE R6, R23, 0x2, R2 ;  /* 0x0000000217067825 */ /* 0x000fc600078e0202 */
[----:B------:R-:W-:Y:S02]  /*1400*/  PRMT R11, R10, 0x7632, R11 ;  /* 0x000076320a0b7816 */ /* 0x000fe4000000000b */
[----:B------:R3:W-:Y:S04]  /*1410*/  STG.E.U16 desc[UR10][R6.64], R10 ;  /* 0x0000000a06007986 */ /* 0x0007e8000c10150a */
[----:B------:R3:W-:Y:S02]  /*1420*/  STG.E.U16 desc[UR10][R8.64], R11 ;  /* 0x0000000b08007986 */ /* 0x0007e4000c10150a */
.L_x_9:
[----:B------:R-:W-:Y:S05]  /*1430*/  BSYNC.RECONVERGENT B0 ;  /* 0x0000000000007941 */ /* 0x000fea0003800200 */
.L_x_8:
[----:B------:R-:W-:-:S06]  /*1440*/  ULEA UR4, UR12, UR4, 0x2 ;  /* 0x000000040c047291 */ /* 0x000fcc000f8e10ff */
[----:B------:R-:W-:-:S13]  /*1450*/  ISETP.LE.AND P0, PT, R18, UR4, PT ;  /* 0x0000000412007c0c */ /* 0x000fda000bf03270 */
[----:B------:R-:W-:Y:S05]  /*1460*/  @!P0 BRA `(.L_x_10) ;  /* 0xfffffff400d08947 */ /* 0x000fea000383ffff */
[----:B------:R-:W-:Y:S05]  /*1470*/  EXIT ;  /* 0x000000000000794d */ /* 0x000fea0003800000 */
.L_x_11:
[----:B------:R-:W-:-:S00]  /*1480*/  BRA `(.L_x_11) ;  /* 0xfffffffc00fc7947 */ /* 0x000fc0000383ffff */
[----:B------:R-:W-:-:S00]  /*1490*/  NOP ;  /* 0x0000000000007918 */ /* 0x000fc00000000000 */
        /* <DEDUP_REMOVED lines=14> */
.L_x_36:


//--------------------- .text._Z25multi_tensor_apply_kernelI18TensorListMetadataILi3EE15NovoGradFunctorIfEJfffffff12momentMode_tfPfEEvlPViT_T0_DpT1_ --------------------------
	.section	.text._Z25multi_tensor_apply_kernelI18TensorListMetadataILi3EE15NovoGradFunctorIfEJfffffff12momentMode_tfPfEEvlPViT_T0_DpT1_,"ax",@progbits
	.align	128
        .global         _Z25multi_tensor_apply_kernelI18TensorListMetadataILi3EE15NovoGradFunctorIfEJfffffff12momentMode_tfPfEEvlPViT_T0_DpT1_
        .type           _Z25multi_tensor_apply_kernelI18TensorListMetadataILi3EE15NovoGradFunctorIfEJfffffff12momentMode_tfPfEEvlPViT_T0_DpT1_,@function
        .size           _Z25multi_tensor_apply_kernelI18TensorListMetadataILi3EE15NovoGradFunctorIfEJfffffff12momentMode_tfPfEEvlPViT_T0_DpT1_,(.L_x_37 - _Z25multi_tensor_apply_kernelI18TensorListMetadataILi3EE15NovoGradFunctorIfEJfffffff12momentMode_tfPfEEvlPViT_T0_DpT1_)
        .other          _Z25multi_tensor_apply_kernelI18TensorListMetadataILi3EE15NovoGradFunctorIfEJfffffff12momentMode_tfPfEEvlPViT_T0_DpT1_,@"STO_CUDA_ENTRY STV_DEFAULT"
_Z25multi_tensor_apply_kernelI18TensorListMetadataILi3EE15NovoGradFunctorIfEJfffffff12momentMode_tfPfEEvlPViT_T0_DpT1_:
.text._Z25multi_tensor_apply_kernelI18TensorListMetadataILi3EE15NovoGradFunctorIfEJfffffff12momentMode_tfPfEEvlPViT_T0_DpT1_:
[----:B------:R-:W-:Y:S08]  /*0000*/  LDC R1, c[0x0][0x37c] ;  /* 0x0000df00ff017b82 */ /* 0x000ff00000000800 */
[----:B------:R-:W0:Y:S01]  /*0010*/  S2UR UR4, SR_CTAID.X ;  /* 0x00000000000479c3 */ /* 0x000e220000002500 */
[----:B------:R-:W-:-:S07]  /*0020*/  UMOV UR6, 0x10 ;  /* 0x0000001000067882 */ /* 0x000fce0000000000 */
[----:B------:R-:W1:Y:S08]  /*0030*/  LDC R7, c[0x0][0x380] ;  /* 0x0000e000ff077b82 */ /* 0x000e700000000800 */
[----:B------:R-:W2:Y:S01]  /*0040*/  LDC R5, c[0x0][0xfd0] ;  /* 0x0003f400ff057b82 */ /* 0x000ea20000000800 */
[----:B0-----:R-:W0:Y:S01]  /*0050*/  LDCU.U8 UR7, c[0x0][UR4+0x990] ;  /* 0x00013200040777ac */ /* 0x001e220008000000 */
        /* <DEDUP_REMOVED lines=8> */
[----:B------:R-:W-:Y:S02]  /*00e0*/  ISETP.GE.AND P0, PT, R2, 0x1, PT ;  /* 0x000000010200780c */ /* 0x000fe40003f06270 */
[----:B------:R-:W0:Y:S11]  /*00f0*/  LDC.64 R2, c[0x0][0x1000] ;  /* 0x00040000ff027b82 */ /* 0x000e360000000a00 */
[----:B--2---:R-:W-:Y:S05]  /*0100*/  @!P0 EXIT ;  /* 0x000000000000894d */ /* 0x004fea0003800000 */
[----:B------:R-:W1:Y:S01]  /*0110*/  LDCU UR13, c[0x0][0xff8] ;  /* 0x0001ff00ff0d77ac */ /* 0x000e620008000800 */
[----:B------:R-:W-:Y:S01]  /*0120*/  IADD3 R5, PT, PT, R5, UR7, RZ ;  /* 0x0000000705057c10 */ /* 0x000fe2000fffe0ff */
[----:B------:R-:W2:Y:S01]  /*0130*/  LDCU.64 UR4, c[0x0][UR6+0x500] ;  /* 0x0000a000060477ac */ /* 0x000ea20008000a00 */
[----:B------:R-:W3:Y:S03]  /*0140*/  LDCU.64 UR8, c[0x0][UR6+0x680] ;  /* 0x0000d000060877ac */ /* 0x000ee60008000a00 */
[----:B0-----:R-:W-:Y:S01]  /*0150*/  IMAD.WIDE R2, R5, 0x4, R2 ;  /* 0x0000000405027825 */ /* 0x001fe200078e0202 */
[----:B------:R-:W0:Y:S01]  /*0160*/  LDCU.64 UR10, c[0x0][0x358] ;  /* 0x00006b00ff0a77ac */ /* 0x000e220008000a00 */
[----:B------:R-:W-:Y:S02]  /*0170*/  SHF.L.U32 R12, R0, 0x2, RZ ;  /* 0x00000002000c7819 */ /* 0x000fe400000006ff */
[----:B------:R-:W-:Y:S01]  /*0180*/  SHF.R.S32.HI R5, RZ, 0x1f, R0 ;  /* 0x0000001fff057819 */ /* 0x000fe20000011400 */
[----:B-1----:R-:W-:-:S03]  /*0190*/  UISETP.NE.AND UP0, UPT, UR13, URZ, UPT ;  /* 0x000000ff0d00728c */ /* 0x002fc6000bf05270 */
[----:B------:R-:W-:Y:S02]  /*01a0*/  SHF.L.U64.HI R5, R0, 0x2, R5 ;  /* 0x0000000200057819 */ /* 0x000fe40000010205 */
[C---:B--2---:R-:W-:Y:S02]  /*01b0*/  IADD3 R10, P0, PT, R12.reuse, UR4, RZ ;  /* 0x000000040c0a7c10 */ /* 0x044fe4000ff1e0ff */
[----:B---3--:R-:W-:Y:S02]  /*01c0*/  IADD3 R12, P1, PT, R12, UR8, RZ ;  /* 0x000000080c0c7c10 */ /* 0x008fe4000ff3e0ff */
[C---:B------:R-:W-:Y:S01]  /*01d0*/  IADD3.X R11, PT, PT, R5.reuse, UR5, RZ, P0, !PT ;  /* 0x00000005050b7c10 */ /* 0x040fe200087fe4ff */
[----:B0-----:R0:W5:Y:S01]  /*01e0*/  LDG.E R4, desc[UR10][R2.64] ;  /* 0x0000000a02047981 */ /* 0x001162000c1e1900 */
[----:B------:R-:W-:Y:S01]  /*01f0*/  IADD3.X R13, PT, PT, R5, UR9, RZ, P1, !PT ;  /* 0x00000009050d7c10 */ /* 0x000fe20008ffe4ff */
[----:B------:R-:W1:Y:S01]  /*0200*/  LDCU.64 UR6, c[0x0][UR6+0x380] ;  /* 0x00007000060677ac */ /* 0x000e620008000a00 */
[----:B------:R-:W2:Y:S01]  /*0210*/  LDCU UR12, c[0x0][0x360] ;  /* 0x00006c00ff0c77ac */ /* 0x000ea20008000800 */
[----:B0-----:R-:W-:Y:S01]  /*0220*/  VIMNMX.U32 R2, PT, PT, R6, R7, PT ;  /* 0x0000000706027248 */ /* 0x001fe20003fe0000 */
[----:B------:R-:W-:Y:S06]  /*0230*/  BRA.U !UP0, `(.L_x_12) ;  /* 0x0000000508c87547 */ /* 0x000fec000b800000 */
[----:B------:R-:W0:Y:S01]  /*0240*/  LDCU UR4, c[0x0][0xfec] ;  /* 0x0001fd80ff0477ac */ /* 0x000e220008000800 */
[----:B------:R-:W3:Y:S01]  /*0250*/  LDCU UR5, c[0x0][0xff0] ;  /* 0x0001fe00ff0577ac */ /* 0x000ee20008000800 */
[----:B------:R-:W4:Y:S01]  /*0260*/  LDCU UR13, c[0x0][0xfe8] ;  /* 0x0001fd00ff0d77ac */ /* 0x000f220008000800 */
[----:B------:R-:W1:Y:S01]  /*0270*/  LDCU UR15, c[0x0][0xff4] ;  /* 0x0001fe80ff0f77ac */ /* 0x000e620008000800 */
[----:B------:R-:W1:Y:S01]  /*0280*/  LDCU UR8, c[0x0][0xfe4] ;  /* 0x0001fc80ff0877ac */ /* 0x000e620008000800 */
[----:B0-----:R-:W3:Y:S01]  /*0290*/  MUFU.RCP R3, UR4 ;  /* 0x0000000400037d08 */ /* 0x001ee20008001000 */
[----:B------:R-:W0:Y:S01]  /*02a0*/  LDCU UR9, c[0x0][0xfdc] ;  /* 0x0001fb80ff0977ac */ /* 0x000e220008000800 */
[----:B------:R-:W0:Y:S01]  /*02b0*/  LDCU UR14, c[0x0][0xffc] ;  /* 0x0001ff80ff0e77ac */ /* 0x000e220008000800 */
[----:B------:R-:W-:Y:S01]  /*02c0*/  UMOV UR4, URZ ;  /* 0x000000ff00047c82 */ /* 0x000fe20008000000 */
[----:B-1-345:R-:W-:-:S07]  /*02d0*/  FFMA.FTZ R3, R4, R3, UR5 ;  /* 0x0000000504037e23 */ /* 0x03afce0008010003 */
.L_x_13:
[----:B------:R-:W1:Y:S01]  /*02e0*/  S2R R5, SR_TID.X ;  /* 0x0000000000057919 */ /* 0x000e620000002100 */
[----:B------:R-:W-:Y:S02]  /*02f0*/  SHF.R.S32.HI R18, RZ, 0x1f, R0 ;  /* 0x0000001fff127819 */ /* 0x000fe40000011400 */
[----:B------:R-:W-:Y:S01]  /*0300*/  CS2R R20, SRZ ;  /* 0x0000000000147805 */ /* 0x000fe2000001ff00 */
[----:B------:R-:W-:Y:S01]  /*0310*/  HFMA2 R26, -RZ, RZ, 0, 0 ;  /* 0x00000000ff1a7431 */ /* 0x000fe200000001ff */
[----:B-1----:R-:W-:-:S04]  /*0320*/  IADD3 R5, PT, PT, R5, UR4, RZ ;  /* 0x0000000405057c10 */ /* 0x002fc8000fffe0ff */
[C---:B------:R-:W-:Y:S02]  /*0330*/  ISETP.GE.AND P0, PT, R5.reuse, R2, PT ;  /* 0x000000020500720c */ /* 0x040fe40003f06270 */
[----:B--2---:R-:W-:-:S04]  /*0340*/  IADD3 R19, PT, PT, R5, UR12, RZ ;  /* 0x0000000c05137c10 */ /* 0x004fc8000fffe0ff */
[C---:B------:R-:W-:Y:S02]  /*0350*/  IADD3 R27, PT, PT, R19.reuse, UR12, RZ ;  /* 0x0000000c131b7c10 */ /* 0x040fe4000fffe0ff */
[-C--:B------:R-:W-:Y:S02]  /*0360*/  ISETP.GE.AND P1, PT, R19, R2.reuse, PT ;  /* 0x000000021300720c */ /* 0x080fe40003f26270 */
[----:B------:R-:W-:-:S03]  /*0370*/  ISETP.GE.AND P2, PT, R27, R2, PT ;  /* 0x000000021b00720c */ /* 0x000fc60003f46270 */
[----:B------:R-:W-:Y:S01]  /*0380*/  @!P0 IADD3 R4, P3, PT, R0, R5, RZ ;  /* 0x0000000500048210 */ /* 0x000fe20007f7e0ff */
[----:B------:R-:W-:Y:S01]  /*0390*/  @!P0 IMAD.WIDE R14, R5, 0x4, R12 ;  /* 0x00000004050e8825 */ /* 0x000fe200078e020c */
[----:B------:R-:W-:-:S03]  /*03a0*/  IADD3 R23, PT, PT, R27, UR12, RZ ;  /* 0x0000000c1b177c10 */ /* 0x000fc6000fffe0ff */
[C---:B------:R-:W-:Y:S01]  /*03b0*/  @!P0 IMAD.WIDE R16, R5.reuse, 0x4, R10 ;  /* 0x0000000405108825 */ /* 0x040fe200078e020a */
[----:B------:R-:W-:Y:S01]  /*03c0*/  @!P0 LEA.HI.X.SX32 R5, R5, R18, 0x1, P3 ;  /* 0x0000001205058211 */ /* 0x000fe200018f0eff */
[----:B------:R1:W0:Y:S01]  /*03d0*/  @!P0 LDG.E R20, desc[UR10][R14.64] ;  /* 0x0000000a0e148981 */ /* 0x000222000c1e1900 */
[----:B------:R-:W-:Y:S02]  /*03e0*/  @!P0 LEA R6, P3, R4, UR6, 0x2 ;  /* 0x0000000604068c11 */ /* 0x000fe4000f8610ff */
[----:B------:R-:W-:Y:S01]  /*03f0*/  @!P1 IADD3 R9, P5, PT, R0, R19, RZ ;  /* 0x0000001300099210 */ /* 0x000fe20007fbe0ff */
[----:B------:R2:W3:Y:S01]  /*0400*/  @!P0 LDG.E R26, desc[UR10][R16.64] ;  /* 0x0000000a101a8981 */ /* 0x0004e2000c1e1900 */
[----:B------:R-:W-:Y:S02]  /*0410*/  ISETP.GE.AND P4, PT, R23, R2, PT ;  /* 0x000000021700720c */ /* 0x000fe40003f86270 */
[----:B------:R-:W-:Y:S02]  /*0420*/  @!P0 LEA.HI.X R7, R4, UR7, R5, 0x2, P3 ;  /* 0x0000000704078c11 */ /* 0x000fe400098f1405 */
[----:B------:R-:W-:-:S02]  /*0430*/  @!P2 IADD3 R22, P3, PT, R0, R27, RZ ;  /* 0x0000001b0016a210 */ /* 0x000fc40007f7e0ff */
[-C--:B------:R-:W-:Y:S02]  /*0440*/  @!P1 LEA.HI.X.SX32 R24, R19, R18.reuse, 0x1, P5 ;  /* 0x0000001213189211 */ /* 0x080fe400028f0eff */
[----:B------:R-:W-:Y:S01]  /*0450*/  @!P1 LEA R8, P5, R9, UR6, 0x2 ;  /* 0x0000000609089c11 */ /* 0x000fe2000f8a10ff */
[----:B------:R-:W-:Y:S01]  /*0460*/  @!P1 IMAD.WIDE R4, R19, 0x4, R12 ;  /* 0x0000000413049825 */ /* 0x000fe200078e020c */
[----:B-1----:R-:W-:Y:S02]  /*0470*/  @!P2 LEA.HI.X.SX32 R15, R27, R18, 0x1, P3 ;  /* 0x000000121b0fa211 */ /* 0x002fe400018f0eff */
[C---:B------:R-:W-:Y:S02]  /*0480*/  @!P2 LEA R14, P3, R22.reuse, UR6, 0x2 ;  /* 0x00000006160eac11 */ /* 0x040fe4000f8610ff */
[----:B------:R-:W-:Y:S02]  /*0490*/  @!P1 LEA.HI.X R9, R9, UR7, R24, 0x2, P5 ;  /* 0x0000000709099c11 */ /* 0x000fe4000a8f1418 */
[----:B------:R-:W-:Y:S01]  /*04a0*/  CS2R R24, SRZ ;  /* 0x0000000000187805 */ /* 0x000fe2000001ff00 */
[----:B------:R1:W4:Y:S01]  /*04b0*/  @!P1 LDG.E R21, desc[UR10][R4.64] ;  /* 0x0000000a04159981 */ /* 0x000322000c1e1900 */
[----:B------:R-:W-:-:S02]  /*04c0*/  @!P2 LEA.HI.X R15, R22, UR7, R15, 0x2, P3 ;  /* 0x00000007160fac11 */ /* 0x000fc400098f140f */
[----:B------:R-:W-:Y:S01]  /*04d0*/  CS2R R28, SRZ ;  /* 0x00000000001c7805 */ /* 0x000fe2000001ff00 */
[----:B--2---:R-:W-:Y:S01]  /*04e0*/  @!P2 IMAD.WIDE R16, R27, 0x4, R12 ;  /* 0x000000041b10a825 */ /* 0x004fe200078e020c */
[----:B------:R-:W-:Y:S01]  /*04f0*/  MOV R22, RZ ;  /* 0x000000ff00167202 */ /* 0x000fe20000000f00 */
[----:B------:R2:W5:Y:S04]  /*0500*/  @!P0 LDG.E R24, desc[UR10][R6.64] ;  /* 0x0000000a06188981 */ /* 0x000568000c1e1900 */
[----:B------:R2:W3:Y:S01]  /*0510*/  @!P2 LDG.E R29, desc[UR10][R16.64] ;  /* 0x0000000a101da981 */ /* 0x0004e2000c1e1900 */
[----:B-1----:R-:W-:-:S03]  /*0520*/  @!P4 IADD3 R5, P3, PT, R0, R23, RZ ;  /* 0x000000170005c210 */ /* 0x002fc60007f7e0ff */
[----:B------:R-:W4:Y:S01]  /*0530*/  @!P2 LDG.E R22, desc[UR10][R14.64] ;  /* 0x0000000a0e16a981 */ /* 0x000f22000c1e1900 */
[----:B--2---:R-:W-:Y:S02]  /*0540*/  @!P4 LEA.HI.X.SX32 R6, R23, R18, 0x1, P3 ;  /* 0x000000121706c211 */ /* 0x004fe400018f0eff */
[C---:B------:R-:W-:Y:S01]  /*0550*/  @!P4 LEA R4, P3, R5.reuse, UR6, 0x2 ;  /* 0x000000060504cc11 */ /* 0x040fe2000f8610ff */
[----:B------:R1:W2:Y:S01]  /*0560*/  @!P1 LDG.E R25, desc[UR10][R8.64] ;  /* 0x0000000a08199981 */ /* 0x0002a2000c1e1900 */
[----:B------:R-:W-:Y:S02]  /*0570*/  CS2R R16, SRZ ;  /* 0x0000000000107805 */ /* 0x000fe4000001ff00 */
[----:B------:R-:W-:Y:S01]  /*0580*/  @!P4 LEA.HI.X R5, R5, UR7, R6, 0x2, P3 ;  /* 0x000000070505cc11 */ /* 0x000fe200098f1406 */
[----:B------:R-:W-:-:S04]  /*0590*/  @!P4 IMAD.WIDE R6, R23, 0x4, R12 ;  /* 0x000000041706c825 */ /* 0x000fc800078e020c */
[----:B------:R1:W2:Y:S02]  /*05a0*/  @!P4 LDG.E R16, desc[UR10][R4.64] ;  /* 0x0000000a0410c981 */ /* 0x0002a4000c1e1900 */
[--C-:B-1----:R-:W-:Y:S02]  /*05b0*/  @!P2 IMAD.WIDE R8, R27, 0x4, R10.reuse ;  /* 0x000000041b08a825 */ /* 0x102fe400078e020a */
[----:B------:R-:W2:Y:S02]  /*05c0*/  @!P4 LDG.E R17, desc[UR10][R6.64] ;  /* 0x0000000a0611c981 */ /* 0x000ea4000c1e1900 */
[----:B------:R-:W-:Y:S02]  /*05d0*/  HFMA2 R4, -RZ, RZ, 0, 0 ;  /* 0x00000000ff047431 */ /* 0x000fe400000001ff */
[----:B------:R-:W-:-:S04]  /*05e0*/  @!P1 IMAD.WIDE R18, R19, 0x4, R10 ;  /* 0x0000000413129825 */ /* 0x000fc800078e020a */
[----:B------:R-:W-:Y:S01]  /*05f0*/  IMAD.MOV.U32 R27, RZ, RZ, RZ ;  /* 0x000000ffff1b7224 */ /* 0x000fe200078e00ff */
[----:B------:R1:W2:Y:S01]  /*0600*/  @!P1 LDG.E R28, desc[UR10][R18.64] ;  /* 0x0000000a121c9981 */ /* 0x0002a2000c1e1900 */
[----:B------:R-:W-:-:S03]  /*0610*/  @!P4 IMAD.WIDE R14, R23, 0x4, R10 ;  /* 0x00000004170ec825 */ /* 0x000fc600078e020a */
[----:B------:R1:W2:Y:S04]  /*0620*/  @!P2 LDG.E R4, desc[UR10][R8.64] ;  /* 0x0000000a0804a981 */ /* 0x0002a8000c1e1900 */
[----:B------:R2:W2:Y:S01]  /*0630*/  @!P4 LDG.E R27, desc[UR10][R14.64] ;  /* 0x0000000a0e1bc981 */ /* 0x0004a2000c1e1900 */
[----:B------:R-:W1:Y:S02]  /*0640*/  S2R R5, SR_TID.X ;  /* 0x0000000000057919 */ /* 0x000e640000002100 */
[----:B-1----:R-:W1:Y:S08]  /*0650*/  MUFU.RCP R19, UR13 ;  /* 0x0000000d00137d08 */ /* 0x002e700008001000 */
[----:B------:R-:W2:Y:S01]  /*0660*/  MUFU.RCP R18, R3 ;  /* 0x0000000300127308 */ /* 0x000ea20000001000 */
[----:B------:R-:W-:Y:S01]  /*0670*/  IADD3 R8, PT, PT, R5, UR4, RZ ;  /* 0x0000000405087c10 */ /* 0x000fe2000fffe0ff */
[----:B------:R-:W-:Y:S01]  /*0680*/  ULEA UR4, UR12, UR4, 0x2 ;  /* 0x000000040c047291 */ /* 0x000fe2000f8e10ff */
[----:B-----5:R-:W-:-:S04]  /*0690*/  FMUL.FTZ R24, R24, UR8 ;  /* 0x0000000818187c20 */ /* 0x020fc80008410000 */
[----:B0-----:R-:W-:Y:S01]  /*06a0*/  FFMA.FTZ R20, R20, UR9, R24 ;  /* 0x0000000914147c23 */ /* 0x001fe20008010018 */
[----:B----4-:R-:W-:-:S03]  /*06b0*/  FMUL.FTZ R22, R22, UR8 ;  /* 0x0000000816167c20 */ /* 0x010fc60008410000 */
[----:B-1----:R-:W-:Y:S01]  /*06c0*/  FMUL.FTZ R7, R20, R19 ;  /* 0x0000001314077220 */ /* 0x002fe20000410000 */
[----:B---3--:R-:W-:Y:S01]  /*06d0*/  FFMA.FTZ R29, R29, UR9, R22 ;  /* 0x000000091d1d7c23 */ /* 0x008fe20008010016 */
[----:B--2---:R-:W-:-:S03]  /*06e0*/  FMUL.FTZ R24, R25, UR8 ;  /* 0x0000000819187c20 */ /* 0x004fc60008410000 */
[-C--:B------:R-:W-:Y:S01]  /*06f0*/  FMUL.FTZ R25, R29, R19.reuse ;  /* 0x000000131d197220 */ /* 0x080fe20000410000 */
[----:B------:R-:W-:Y:S01]  /*0700*/  FFMA.FTZ R21, R21, UR9, R24 ;  /* 0x0000000915157c23 */ /* 0x000fe20008010018 */
[----:B------:R-:W-:Y:S01]  /*0710*/  FMUL.FTZ R16, R16, UR8 ;  /* 0x0000000810107c20 */ /* 0x000fe20008410000 */
[-C--:B------:R-:W-:Y:S01]  /*0720*/  FMUL.FTZ R7, R7, R18.reuse ;  /* 0x0000001207077220 */ /* 0x080fe20000410000 */
[-C--:B------:R-:W-:Y:S02]  /*0730*/  FMUL.FTZ R25, R25, R18.reuse ;  /* 0x0000001219197220 */ /* 0x080fe40000410000 */
[----:B------:R-:W-:Y:S01]  /*0740*/  FFMA.FTZ R17, R17, UR9, R16 ;  /* 0x0000000911117c23 */ /* 0x000fe20008010010 */
[-C--:B------:R-:W-:Y:S01]  /*0750*/  FMUL.FTZ R9, R21, R19.reuse ;  /* 0x0000001315097220 */ /* 0x080fe20000410000 */
[----:B------:R-:W-:Y:S02]  /*0760*/  FFMA.FTZ R7, R26, UR14, R7 ;  /* 0x0000000e1a077c23 */ /* 0x000fe40008010007 */
[----:B------:R-:W-:Y:S01]  /*0770*/  FMUL.FTZ R5, R17, R19 ;  /* 0x0000001311057220 */ /* 0x000fe20000410000 */
[-C--:B------:R-:W-:Y:S01]  /*0780*/  FMUL.FTZ R9, R9, R18.reuse ;  /* 0x0000001209097220 */ /* 0x080fe20000410000 */
[----:B------:R-:W-:Y:S01]  /*0790*/  FFMA.FTZ R15, -R7, UR15, R26 ;  /* 0x0000000f070f7c23 */ /* 0x000fe2000801011a */
[C---:B------:R-:W-:Y:S01]  /*07a0*/  IADD3 R19, PT, PT, R8.reuse, UR12, RZ ;  /* 0x0000000c08137c10 */ /* 0x040fe2000fffe0ff */
[----:B------:R-:W-:Y:S01]  /*07b0*/  FMUL.FTZ R18, R5, R18 ;  /* 0x0000001205127220 */ /* 0x000fe20000410000 */
[----:B------:R-:W-:-:S04]  /*07c0*/  @!P0 IMAD.WIDE R6, R8, 0x4, R10 ;  /* 0x0000000408068825 */ /* 0x000fc800078e020a */
[----:B------:R-:W-:Y:S01]  /*07d0*/  FFMA.FTZ R25, R4, UR14, R25 ;  /* 0x0000000e04197c23 */ /* 0x000fe20008010019 */
[----:B------:R-:W-:-:S03]  /*07e0*/  FFMA.FTZ R9, R28, UR14, R9 ;  /* 0x0000000e1c097c23 */ /* 0x000fc60008010009 */
[----:B------:R-:W-:Y:S01]  /*07f0*/  FFMA.FTZ R14, -R25, UR15, R4 ;  /* 0x0000000f190e7c23 */ /* 0x000fe20008010104 */
[----:B------:R-:W-:-:S04]  /*0800*/  @!P0 IMAD.WIDE R4, R8, 0x4, R12 ;  /* 0x0000000408048825 */ /* 0x000fc800078e020c */
[----:B------:R-:W-:Y:S01]  /*0810*/  FFMA.FTZ R18, R27, UR14, R18 ;  /* 0x0000000e1b127c23 */ /* 0x000fe20008010012 */
[----:B------:R-:W-:Y:S01]  /*0820*/  IADD3 R25, PT, PT, R19, UR12, RZ ;  /* 0x0000000c13197c10 */ /* 0x000fe2000fffe0ff */
[----:B------:R-:W-:Y:S01]  /*0830*/  FFMA.FTZ R28, -R9, UR15, R28 ;  /* 0x0000000f091c7c23 */ /* 0x000fe2000801011c */
[----:B------:R-:W-:Y:S01]  /*0840*/  @!P0 STG.E desc[UR10][R6.64], R15 ;  /* 0x0000000f06008986 */ /* 0x000fe2000c10190a */
[----:B------:R-:W-:-:S04]  /*0850*/  @!P1 IMAD.WIDE R8, R19, 0x4, R10 ;  /* 0x0000000413089825 */ /* 0x000fc800078e020a */
[----:B------:R-:W-:Y:S01]  /*0860*/  FFMA.FTZ R16, -R18, UR15, R27 ;  /* 0x0000000f12107c23 */ /* 0x000fe2000801011b */
[----:B------:R0:W-:Y:S01]  /*0870*/  @!P0 STG.E desc[UR10][R4.64], R20 ;  /* 0x0000001404008986 */ /* 0x0001e2000c10190a */
[----:B------:R-:W-:-:S04]  /*0880*/  @!P2 IMAD.WIDE R26, R25, 0x4, R10 ;  /* 0x00000004191aa825 */ /* 0x000fc800078e020a */
[--C-:B------:R-:W-:Y:S01]  /*0890*/  @!P2 IMAD.WIDE R24, R25, 0x4, R12.reuse ;  /* 0x000000041918a825 */ /* 0x100fe200078e020c */
[----:B------:R1:W-:Y:S03]  /*08a0*/  @!P1 STG.E desc[UR10][R8.64], R28 ;  /* 0x0000001c08009986 */ /* 0x0003e6000c10190a */
[----:B0-----:R-:W-:-:S04]  /*08b0*/  @!P1 IMAD.WIDE R4, R19, 0x4, R12 ;  /* 0x0000000413049825 */ /* 0x001fc800078e020c */
[C---:B------:R-:W-:Y:S01]  /*08c0*/  @!P4 IMAD.WIDE R18, R23.reuse, 0x4, R10 ;  /* 0x000000041712c825 */ /* 0x040fe200078e020a */
[----:B------:R1:W-:Y:S03]  /*08d0*/  @!P1 STG.E desc[UR10][R4.64], R21 ;  /* 0x0000001504009986 */ /* 0x0003e6000c10190a */
[----:B------:R-:W-:Y:S01]  /*08e0*/  @!P4 IMAD.WIDE R22, R23, 0x4, R12 ;  /* 0x000000041716c825 */ /* 0x000fe200078e020c */
[----:B------:R1:W-:Y:S04]  /*08f0*/  @!P2 STG.E desc[UR10][R26.64], R14 ;  /* 0x0000000e1a00a986 */ /* 0x0003e8000c10190a */
[----:B------:R1:W-:Y:S04]  /*0900*/  @!P2 STG.E desc[UR10][R24.64], R29 ;  /* 0x0000001d1800a986 */ /* 0x0003e8000c10190a */
[----:B------:R1:W-:Y:S04]  /*0910*/  @!P4 STG.E desc[UR10][R18.64], R16 ;  /* 0x000000101200c986 */ /* 0x0003e8000c10190a */
[----:B------:R1:W-:Y:S01]  /*0920*/  @!P4 STG.E desc[UR10][R22.64], R17 ;  /* 0x000000111600c986 */ /* 0x0003e2000c10190a */
[----:B------:R-:W-:-:S13]  /*0930*/  ISETP.LE.AND P0, PT, R2, UR4, PT ;  /* 0x0000000402007c0c */ /* 0x000fda000bf03270 */
[----:B-1----:R-:W-:Y:S05]  /*0940*/  @!P0 BRA `(.L_x_13) ;  /* 0xfffffff800648947 */ /* 0x002fea000383ffff */
[----:B------:R-:W-:Y:S05]  /*0950*/  EXIT ;  /* 0x000000000000794d */ /* 0x000fea0003800000 */
.L_x_12:
[----:B------:R-:W0:Y:S01]  /*0960*/  LDCU UR4, c[0x0][0xfec] ;  /* 0x0001fd80ff0477ac */ /* 0x000e220008000800 */
[----:B------:R-:W3:Y:S01]  /*0970*/  S2R R3, SR_TID.X ;  /* 0x0000000000037919 */ /* 0x000ee20000002100 */
[----:B------:R-:W4:Y:S01]  /*0980*/  LDCU UR5, c[0x0][0xff0] ;  /* 0x0001fe00ff0577ac */ /* 0x000f220008000800 */
[----:B------:R-:W1:Y:S01]  /*0990*/  LDCU UR14, c[0x0][0xfe8] ;  /* 0x0001fd00ff0e77ac */ /* 0x000e620008000800 */
[----:B------:R-:W1:Y:S01]  /*09a0*/  LDCU UR15, c[0x0][0xff4] ;  /* 0x0001fe80ff0f77ac */ /* 0x000e620008000800 */
[----:B------:R-:W1:Y:S01]  /*09b0*/  LDCU UR9, c[0x0][0xfe4] ;  /* 0x0001fc80ff0977ac */ /* 0x000e620008000800 */
[----:B0-----:R-:W4:Y:S01]  /*09c0*/  MUFU.RCP R5, UR4 ;  /* 0x0000000400057d08 */ /* 0x001f220008001000 */
[----:B------:R-:W0:Y:S01]  /*09d0*/  LDCU UR13, c[0x0][0xfdc] ;  /* 0x0001fb80ff0d77ac */ /* 0x000e220008000800 */
[----:B------:R-:W0:Y:S01]  /*09e0*/  LDCU UR8, c[0x0][0xffc] ;  /* 0x0001ff80ff0877ac */ /* 0x000e220008000800 */
[----:B------:R-:W-:Y:S01]  /*09f0*/  UMOV UR4, URZ ;  /* 0x000000ff00047c82 */ /* 0x000fe20008000000 */
[----:B-1-345:R-:W-:-:S07]  /*0a00*/  FFMA.FTZ R4, R4, R5, UR5 ;  /* 0x0000000504047e23 */ /* 0x03afce0008010005 */
.L_x_22:
[----:B---3--:R-:W-:Y:S01]  /*0a10*/  IADD3 R29, PT, PT, R3, UR4, RZ ;  /* 0x00000004031d7c10 */ /* 0x008fe2000fffe0ff */
[----:B012---:R-:W-:Y:S02]  /*0a20*/  HFMA2 R5, -RZ, RZ, 0, 0 ;  /* 0x00000000ff057431 */ /* 0x007fe400000001ff */
[----:B------:R-:W-:Y:S01]  /*0a30*/  IMAD.MOV.U32 R6, RZ, RZ, RZ ;  /* 0x000000ffff067224 */ /* 0x000fe200078e00ff */
[C---:B--2---:R-:W-:Y:S02]  /*0a40*/  IADD3 R17, PT, PT, R29.reuse, UR12, RZ ;  /* 0x0000000c1d117c10 */ /* 0x044fe4000fffe0ff */
[-C--:B------:R-:W-:Y:S02]  /*0a50*/  ISETP.GE.AND P3, PT, R29, R2.reuse, PT ;  /* 0x000000021d00720c */ /* 0x080fe40003f66270 */
[C---:B------:R-:W-:Y:S02]  /*0a60*/  ISETP.GE.AND P0, PT, R17.reuse, R2, PT ;  /* 0x000000021100720c */ /* 0x040fe40003f06270 */
[----:B------:R-:W-:-:S04]  /*0a70*/  IADD3 R7, PT, PT, R17, UR12, RZ ;  /* 0x0000000c11077c10 */ /* 0x000fc8000fffe0ff */
[----:B------:R-:W-:Y:S02]  /*0a80*/  ISETP.GE.AND P1, PT, R7, R2, PT ;  /* 0x000000020700720c */ /* 0x000fe40003f26270 */
[----:B------:R-:W-:-:S03]  /*0a90*/  SHF.R.S32.HI R16, RZ, 0x1f, R0 ;  /* 0x0000001fff107819 */ /* 0x000fc60000011400 */
[--C-:B------:R-:W-:Y:S02]  /*0aa0*/  @!P3 IMAD.WIDE R14, R29, 0x4, R10.reuse ;  /* 0x000000041d0eb825 */ /* 0x100fe400078e020a */
[C---:B------:R-:W-:Y:S02]  /*0ab0*/  @!P0 IADD3 R8, P5, PT, R0.reuse, R17, RZ ;  /* 0x0000001100088210 */ /* 0x040fe40007fbe0ff */
[----:B------:R-:W-:Y:S01]  /*0ac0*/  @!P3 IADD3 R20, P2, PT, R0, R29, RZ ;  /* 0x0000001d0014b210 */ /* 0x000fe20007f5e0ff */
[----:B------:R1:W2:Y:S01]  /*0ad0*/  @!P3 LDG.E R5, desc[UR10][R14.64] ;  /* 0x0000000a0e05b981 */ /* 0x0002a2000c1e1900 */
[----:B------:R-:W-:Y:S01]  /*0ae0*/  @!P0 IMAD.WIDE R18, R17, 0x4, R10 ;  /* 0x0000000411128825 */ /* 0x000fe200078e020a */
[----:B------:R-:W-:Y:S02]  /*0af0*/  IADD3 R9, PT, PT, R7, UR12, RZ ;  /* 0x0000000c07097c10 */ /* 0x000fe4000fffe0ff */
[----:B------:R-:W-:Y:S02]  /*0b00*/  @!P3 LEA.HI.X.SX32 R21, R29, R16, 0x1, P2 ;  /* 0x000000101d15b211 */ /* 0x000fe400010f0eff */
[----:B------:R-:W-:Y:S01]  /*0b10*/  ISETP.GE.AND P2, PT, R9, R2, PT ;  /* 0x000000020900720c */ /* 0x000fe20003f46270 */
[----:B------:R3:W0:Y:S01]  /*0b20*/  @!P0 LDG.E R6, desc[UR10][R18.64] ;  /* 0x0000000a12068981 */ /* 0x000622000c1e1900 */
[C---:B-1----:R-:W-:Y:S01]  /*0b30*/  @!P0 IMAD.WIDE R14, R17.reuse, 0x4, R12 ;  /* 0x00000004110e8825 */ /* 0x042fe200078e020c */
[----:B------:R-:W-:-:S02]  /*0b40*/  @!P0 LEA.HI.X.SX32 R17, R17, R16, 0x1, P5 ;  /* 0x0000001011118211 */ /* 0x000fc400028f0eff */
[----:B------:R-:W-:Y:S02]  /*0b50*/  @!P0 LEA R22, P5, R8, UR6, 0x2 ;  /* 0x0000000608168c11 */ /* 0x000fe4000f8a10ff */
[----:B------:R-:W-:Y:S02]  /*0b60*/  @!P3 LEA R24, P4, R20, UR6, 0x2 ;  /* 0x000000061418bc11 */ /* 0x000fe4000f8810ff */
[----:B------:R-:W-:Y:S02]  /*0b70*/  @!P0 LEA.HI.X R23, R8, UR7, R17, 0x2, P5 ;  /* 0x0000000708178c11 */ /* 0x000fe4000a8f1411 */
[----:B---3--:R-:W-:Y:S02]  /*0b80*/  @!P1 IADD3 R19, P5, PT, R0, R7, RZ ;  /* 0x0000000700139210 */ /* 0x008fe40007fbe0ff */
[----:B------:R-:W-:Y:S02]  /*0b90*/  @!P3 LEA.HI.X R25, R20, UR7, R21, 0x2, P4 ;  /* 0x000000071419bc11 */ /* 0x000fe4000a0f1415 */
[----:B------:R-:W-:-:S02]  /*0ba0*/  @!P1 LEA.HI.X.SX32 R20, R7, R16, 0x1, P5 ;  /* 0x0000001007149211 */ /* 0x000fc400028f0eff */
[C---:B------:R-:W-:Y:S02]  /*0bb0*/  @!P1 LEA R18, P5, R19.reuse, UR6, 0x2 ;  /* 0x0000000613129c11 */ /* 0x040fe4000f8a10ff */
[----:B------:R-:W-:Y:S02]  /*0bc0*/  MOV R27, RZ ;  /* 0x000000ff001b7202 */ /* 0x000fe40000000f00 */
[----:B------:R-:W-:Y:S01]  /*0bd0*/  @!P1 LEA.HI.X R19, R19, UR7, R20, 0x2, P5 ;  /* 0x0000000713139c11 */ /* 0x000fe2000a8f1414 */
[----:B------:R-:W-:Y:S01]  /*0be0*/  IMAD.MOV.U32 R20, RZ, RZ, RZ ;  /* 0x000000ffff147224 */ /* 0x000fe200078e00ff */
[----:B------:R-:W-:Y:S01]  /*0bf0*/  @!P2 IADD3 R26, P4, PT, R0, R9, RZ ;  /* 0x00000009001aa210 */ /* 0x000fe20007f9e0ff */
[----:B------:R-:W-:Y:S01]  /*0c00*/  HFMA2 R28, -RZ, RZ, 0, 0 ;  /* 0x00000000ff1c7431 */ /* 0x000fe200000001ff */
[----:B------:R-:W-:Y:S01]  /*0c10*/  MOV R21, RZ ;  /* 0x000000ff00157202 */ /* 0x000fe20000000f00 */
[----:B------:R1:W3:Y:S01]  /*0c20*/  @!P0 LDG.E R27, desc[UR10][R14.64] ;  /* 0x0000000a0e1b8981 */ /* 0x0002e2000c1e1900 */
[----:B------:R-:W-:-:S03]  /*0c30*/  HFMA2 R8, -RZ, RZ, 0, 0 ;  /* 0x00000000ff087431 */ /* 0x000fc600000001ff */
[----:B------:R4:W2:Y:S04]  /*0c40*/  @!P1 LDG.E R20, desc[UR10][R18.64] ;  /* 0x0000000a12149981 */ /* 0x0008a8000c1e1900 */
[----:B------:R4:W3:Y:S01]  /*0c50*/  @!P0 LDG.E R21, desc[UR10][R22.64] ;  /* 0x0000000a16158981 */ /* 0x0008e2000c1e1900 */
[----:B-1----:R-:W-:Y:S02]  /*0c60*/  @!P2 LEA.HI.X.SX32 R15, R9, R16, 0x1, P4 ;  /* 0x00000010090fa211 */ /* 0x002fe400020f0eff */
[C---:B------:R-:W-:Y:S01]  /*0c70*/  @!P2 LEA R14, P4, R26.reuse, UR6, 0x2 ;  /* 0x000000061a0eac11 */ /* 0x040fe2000f8810ff */
[----:B------:R1:W3:Y:S01]  /*0c80*/  @!P3 LDG.E R28, desc[UR10][R24.64] ;  /* 0x0000000a181cb981 */ /* 0x0002e2000c1e1900 */
[----:B----4-:R-:W-:Y:S02]  /*0c90*/  CS2R R18, SRZ ;  /* 0x0000000000127805 */ /* 0x010fe4000001ff00 */
[----:B------:R-:W-:Y:S01]  /*0ca0*/  @!P2 LEA.HI.X R15, R26, UR7, R15, 0x2, P4 ;  /* 0x000000071a0fac11 */ /* 0x000fe2000a0f140f */
[----:B------:R-:W-:Y:S01]  /*0cb0*/  @!P1 IMAD.WIDE R22, R7, 0x4, R12 ;  /* 0x0000000407169825 */ /* 0x000fe200078e020c */
[----:B------:R-:W-:-:S03]  /*0cc0*/  MOV R26, RZ ;  /* 0x000000ff001a7202 */ /* 0x000fc60000000f00 */
[--C-:B------:R-:W-:Y:S01]  /*0cd0*/  @!P1 IMAD.WIDE R16, R7, 0x4, R10.reuse ;  /* 0x0000000407109825 */ /* 0x100fe200078e020a */
[----:B------:R4:W3:Y:S03]  /*0ce0*/  @!P1 LDG.E R19, desc[UR10][R22.64] ;  /* 0x0000000a16139981 */ /* 0x0008e6000c1e1900 */
[----:B-1----:R-:W-:Y:S01]  /*0cf0*/  @!P2 IMAD.WIDE R24, R9, 0x4, R10 ;  /* 0x000000040918a825 */ /* 0x002fe200078e020a */
[----:B------:R1:W3:Y:S04]  /*0d00*/  @!P1 LDG.E R8, desc[UR10][R16.64] ;  /* 0x0000000a10089981 */ /* 0x0002e8000c1e1900 */
[----:B------:R1:W3:Y:S01]  /*0d10*/  @!P2 LDG.E R26, desc[UR10][R14.64] ;  /* 0x0000000a0e1aa981 */ /* 0x0002e2000c1e1900 */
[----:B----4-:R-:W-:-:S03]  /*0d20*/  HFMA2 R22, -RZ, RZ, 0, 0 ;  /* 0x00000000ff167431 */ /* 0x010fc600000001ff */
[----:B------:R-:W4:Y:S01]  /*0d30*/  @!P2 LDG.E R18, desc[UR10][R24.64] ;  /* 0x0000000a1812a981 */ /* 0x000f22000c1e1900 */
[----:B-1----:R-:W-:-:S05]  /*0d40*/  @!P3 IMAD.WIDE R16, R29, 0x4, R12 ;  /* 0x000000041d10b825 */ /* 0x002fca00078e020c */
[----:B------:R1:W4:Y:S01]  /*0d50*/  @!P3 LDG.E R22, desc[UR10][R16.64] ;  /* 0x0000000a1016b981 */ /* 0x000322000c1e1900 */
[----:B------:R-:W-:Y:S01]  /*0d60*/  MOV R29, RZ ;  /* 0x000000ff001d7202 */ /* 0x000fe20000000f00 */
[----:B------:R-:W-:-:S05]  /*0d70*/  @!P2 IMAD.WIDE R14, R9, 0x4, R12 ;  /* 0x00000004090ea825 */ /* 0x000fca00078e020c */
[----:B------:R1:W5:Y:S02]  /*0d80*/  @!P2 LDG.E R29, desc[UR10][R14.64] ;  /* 0x0000000a0e1da981 */ /* 0x000364000c1e1900 */
[----:B-1----:R-:W2:Y:S01]  /*0d90*/  MUFU.RCP R17, R4 ;  /* 0x0000000400117308 */ /* 0x002ea20000001000 */
[----:B------:R-:W-:-:S04]  /*0da0*/  IADD3 R15, PT, PT, R3, UR4, RZ ;  /* 0x00000004030f7c10 */ /* 0x000fc8000fffe0ff */
[----:B------:R-:W-:Y:S01]  /*0db0*/  ISETP.GE.AND P3, PT, R15, R2, PT ;  /* 0x000000020f00720c */ /* 0x000fe20003f66270 */
[----:B------:R-:W-:Y:S01]  /*0dc0*/  BSSY.RECONVERGENT B0, `(.L_x_14) ;  /* 0x0000019000007945 */ /* 0x000fe20003800200 */
[C---:B--2---:R-:W-:Y:S01]  /*0dd0*/  FMUL.FTZ R23, R17.reuse, R20 ;  /* 0x0000001411177220 */ /* 0x044fe20000410000 */
[C---:B---3--:R-:W-:Y:S01]  /*0de0*/  FMUL.FTZ R21, R17.reuse, R21 ;  /* 0x0000001511157220 */ /* 0x048fe20000410000 */
[----:B------:R-:W-:-:S03]  /*0df0*/  FMUL.FTZ R28, R17, R28 ;  /* 0x0000001c111c7220 */ /* 0x000fc60000410000 */
[----:B0-----:R-:W-:Y:S01]  /*0e00*/  FFMA.FTZ R21, R6, UR8, R21 ;  /* 0x0000000806157c23 */ /* 0x001fe20008010015 */
[----:B------:R-:W-:-:S03]  /*0e10*/  FFMA.FTZ R28, R5, UR8, R28 ;  /* 0x00000008051c7c23 */ /* 0x000fc6000801001c */
[----:B------:R-:W-:Y:S01]  /*0e20*/  FMUL.FTZ R14, R21, UR9 ;  /* 0x00000009150e7c20 */ /* 0x000fe20008410000 */
[----:B------:R-:W-:Y:S01]  /*0e30*/  FMUL.FTZ R15, R28, UR9 ;  /* 0x000000091c0f7c20 */ /* 0x000fe20008410000 */
[----:B------:R-:W-:Y:S01]  /*0e40*/  FFMA.FTZ R23, R8, UR8, R23 ;  /* 0x0000000808177c23 */ /* 0x000fe20008010017 */
[----:B------:R-:W-:-:S03]  /*0e50*/  FMUL.FTZ R17, R17, R26 ;  /* 0x0000001a11117220 */ /* 0x000fc60000410000 */
[----:B------:R-:W-:Y:S01]  /*0e60*/  FMUL.FTZ R16, R23, UR9 ;  /* 0x0000000917107c20 */ /* 0x000fe20008410000 */
[----:B----4-:R-:W-:Y:S01]  /*0e70*/  FFMA.FTZ R17, R18, UR8, R17 ;  /* 0x0000000812117c23 */ /* 0x010fe20008010011 */
[----:B------:R-:W-:Y:S02]  /*0e80*/  FFMA.FTZ R27, R27, UR13, R14 ;  /* 0x0000000d1b1b7c23 */ /* 0x000fe4000801000e */
[----:B------:R-:W-:Y:S01]  /*0e90*/  FFMA.FTZ R19, R19, UR13, R16 ;  /* 0x0000000d13137c23 */ /* 0x000fe20008010010 */
[----:B------:R-:W-:Y:S01]  /*0ea0*/  FMUL.FTZ R20, R17, UR9 ;  /* 0x0000000911147c20 */ /* 0x000fe20008410000 */
[----:B------:R-:W-:Y:S01]  /*0eb0*/  FFMA.FTZ R21, R22, UR13, R15 ;  /* 0x0000000d16157c23 */ /* 0x000fe2000801000f */
[----:B------:R-:W-:Y:S06]  /*0ec0*/  @P3 BRA `(.L_x_15) ;  /* 0x0000000000203947 */ /* 0x000fec0003800000 */
[----:B------:R-:W0:Y:S01]  /*0ed0*/  MUFU.RCP R16, UR14 ;  /* 0x0000000e00107d08 */ /* 0x000e220008001000 */
[----:B------:R-:W-:-:S05]  /*0ee0*/  IADD3 R17, PT, PT, R3, UR4, RZ ;  /* 0x0000000403117c10 */ /* 0x000fca000fffe0ff */
[----:B------:R-:W-:-:S04]  /*0ef0*/  IMAD.WIDE R14, R17, 0x4, R10 ;  /* 0x00000004110e7825 */ /* 0x000fc800078e020a */
[----:B0-----:R-:W-:-:S04]  /*0f00*/  FMUL.FTZ R16, R21, R16 ;  /* 0x0000001015107220 */ /* 0x001fc80000410000 */
[----:B------:R-:W-:Y:S01]  /*0f10*/  FFMA.FTZ R5, -R16, UR15, R5 ;  /* 0x0000000f10057c23 */ /* 0x000fe20008010105 */
[----:B------:R-:W-:-:S04]  /*0f20*/  IMAD.WIDE R16, R17, 0x4, R12 ;  /* 0x0000000411107825 */ /* 0x000fc800078e020c */
[----:B------:R0:W-:Y:S04]  /*0f30*/  STG.E desc[UR10][R14.64], R5 ;  /* 0x000000050e007986 */ /* 0x0001e8000c10190a */
[----:B------:R0:W-:Y:S02]  /*0f40*/  STG.E desc[UR10][R16.64], R21 ;  /* 0x0000001510007986 */ /* 0x0001e4000c10190a */
.L_x_15:
[----:B------:R-:W-:Y:S05]  /*0f50*/  BSYNC.RECONVERGENT B0 ;  /* 0x0000000000007941 */ /* 0x000fea0003800200 */
.L_x_14:
[----:B------:R-:W-:Y:S04]  /*0f60*/  BSSY.RECONVERGENT B0, `(.L_x_16) ;  /* 0x000000b000007945 */ /* 0x000fe80003800200 */
[----:B------:R-:W-:Y:S05]  /*0f70*/  @P0 BRA `(.L_x_17) ;  /* 0x0000000000240947 */ /* 0x000fea0003800000 */
[----:B0-----:R-:W0:Y:S01]  /*0f80*/  MUFU.RCP R14, UR14 ;  /* 0x0000000e000e7d08 */ /* 0x001e220008001000 */
[----:B------:R-:W-:-:S04]  /*0f90*/  IADD3 R15, PT, PT, R3, UR4, RZ ;  /* 0x00000004030f7c10 */ /* 0x000fc8000fffe0ff */
[----:B------:R-:W-:Y:S01]  /*0fa0*/  IADD3 R17, PT, PT, R15, UR12, RZ ;  /* 0x0000000c0f117c10 */ /* 0x000fe2000fffe0ff */
[----:B0-----:R-:W-:-:S04]  /*0fb0*/  FMUL.FTZ R5, R27, R14 ;  /* 0x0000000e1b057220 */ /* 0x001fc80000410000 */
[----:B------:R-:W-:-:S04]  /*0fc0*/  IMAD.WIDE R14, R17, 0x4, R10 ;  /* 0x00000004110e7825 */ /* 0x000fc800078e020a */
[----:B------:R-:W-:Y:S01]  /*0fd0*/  FFMA.FTZ R5, -R5, UR15, R6 ;  /* 0x0000000f05057c23 */ /* 0x000fe20008010106 */
[----:B------:R-:W-:-:S04]  /*0fe0*/  IMAD.WIDE R16, R17, 0x4, R12 ;  /* 0x0000000411107825 */ /* 0x000fc800078e020c */
[----:B------:R1:W-:Y:S04]  /*0ff0*/  STG.E desc[UR10][R14.64], R5 ;  /* 0x000000050e007986 */ /* 0x0003e8000c10190a */
[----:B------:R1:W-:Y:S02]  /*1000*/  STG.E desc[UR10][R16.64], R27 ;  /* 0x0000001b10007986 */ /* 0x0003e4000c10190a */
.L_x_17:
[----:B------:R-:W-:Y:S05]  /*1010*/  BSYNC.RECONVERGENT B0 ;  /* 0x0000000000007941 */ /* 0x000fea0003800200 */
.L_x_16:
[----:B------:R-:W-:Y:S04]  /*1020*/  BSSY.RECONVERGENT B0, `(.L_x_18) ;  /* 0x0000009000007945 */ /* 0x000fe80003800200 */
[----:B------:R-:W-:Y:S05]  /*1030*/  @P1 BRA `(.L_x_19) ;  /* 0x00000000001c1947 */ /* 0x000fea0003800000 */
[----:B------:R-:W2:Y:S01]  /*1040*/  MUFU.RCP R6, UR14 ;  /* 0x0000000e00067d08 */ /* 0x000ea20008001000 */
[----:B01----:R-:W-:-:S04]  /*1050*/  IMAD.WIDE R14, R7, 0x4, R10 ;  /* 0x00000004070e7825 */ /* 0x003fc800078e020a */
[----:B--2---:R-:W-:Y:S01]  /*1060*/  FMUL.FTZ R5, R19, R6 ;  /* 0x0000000613057220 */ /* 0x004fe20000410000 */
[----:B------:R-:W-:-:S04]  /*1070*/  IMAD.WIDE R6, R7, 0x4, R12 ;  /* 0x0000000407067825 */ /* 0x000fc800078e020c */
[----:B------:R-:W-:-:S05]  /*1080*/  FFMA.FTZ R5, -R5, UR15, R8 ;  /* 0x0000000f05057c23 */ /* 0x000fca0008010108 */
[----:B------:R2:W-:Y:S04]  /*1090*/  STG.E desc[UR10][R14.64], R5 ;  /* 0x000000050e007986 */ /* 0x0005e8000c10190a */
[----:B------:R2:W-:Y:S02]  /*10a0*/  STG.E desc[UR10][R6.64], R19 ;  /* 0x0000001306007986 */ /* 0x0005e4000c10190a */
.L_x_19:
[----:B------:R-:W-:Y:S05]  /*10b0*/  BSYNC.RECONVERGENT B0 ;  /* 0x0000000000007941 */ /* 0x000fea0003800200 */
.L_x_18:
[----:B------:R-:W-:Y:S01]  /*10c0*/  BSSY.RECONVERGENT B0, `(.L_x_20) ;  /* 0x000000a000007945 */ /* 0x000fe20003800200 */
[----:B-----5:R-:W-:-:S03]  /*10d0*/  FFMA.FTZ R29, R29, UR13, R20 ;  /* 0x0000000d1d1d7c23 */ /* 0x020fc60008010014 */
[----:B------:R-:W-:Y:S05]  /*10e0*/  @P2 BRA `(.L_x_21) ;  /* 0x00000000001c2947 */ /* 0x000fea0003800000 */
[----:B--2---:R-:W0:Y:S02]  /*10f0*/  MUFU.RCP R6, UR14 ;  /* 0x0000000e00067d08 */ /* 0x004e240008001000 */
[----:B01----:R-:W-:Y:S01]  /*1100*/  FMUL.FTZ R5, R29, R6 ;  /* 0x000000061d057220 */ /* 0x003fe20000410000 */
[----:B------:R-:W-:-:S04]  /*1110*/  IMAD.WIDE R6, R9, 0x4, R10 ;  /* 0x0000000409067825 */ /* 0x000fc800078e020a */
[----:B------:R-:W-:Y:S01]  /*1120*/  FFMA.FTZ R5, -R5, UR15, R18 ;  /* 0x0000000f05057c23 */ /* 0x000fe20008010112 */
[----:B------:R-:W-:-:S04]  /*1130*/  IMAD.WIDE R8, R9, 0x4, R12 ;  /* 0x0000000409087825 */ /* 0x000fc800078e020c */
[----:B------:R3:W-:Y:S04]  /*1140*/  STG.E desc[UR10][R6.64], R5 ;  /* 0x0000000506007986 */ /* 0x0007e8000c10190a */
[----:B------:R3:W-:Y:S02]  /*1150*/  STG.E desc[UR10][R8.64], R29 ;  /* 0x0000001d08007986 */ /* 0x0007e4000c10190a */
.L_x_21:
[----:B------:R-:W-:Y:S05]  /*1160*/  BSYNC.RECONVERGENT B0 ;  /* 0x0000000000007941 */ /* 0x000fea0003800200 */
.L_x_20:
[----:B------:R-:W-:-:S06]  /*1170*/  ULEA UR4, UR12, UR4, 0x2 ;  /* 0x000000040c047291 */ /* 0x000fcc000f8e10ff */
[----:B------:R-:W-:-:S13]  /*1180*/  ISETP.LE.AND P0, PT, R2, UR4, PT ;  /* 0x0000000402007c0c */ /* 0x000fda000bf03270 */
[----:B------:R-:W-:Y:S05]  /*1190*/  @!P0 BRA `(.L_x_22) ;  /* 0xfffffff8001c8947 */ /* 0x000fea000383ffff */
[----:B------:R-:W-:Y:S05]  /*11a0*/  EXIT ;  /* 0x000000000000794d */ /* 0x000fea0003800000 */
.L_x_23:
        /* <DEDUP_REMOVED lines=13> */
.L_x_37:


//--------------------- .text._Z25multi_tensor_apply_kernelI18TensorListMetadataILi3EE15NovoGradFunctorIdEJfffffff12momentMode_tfPfEEvlPViT_T0_DpT1_ --------------------------
	.section	.text._Z25multi_tensor_apply_kernelI18TensorListMetadataILi3EE15NovoGradFunctorIdEJfffffff12momentMode_tfPfEEvlPViT_T0_DpT1_,"ax",@progbits
	.align	128
        .global         _Z25multi_tensor_apply_kernelI18TensorListMetadataILi3EE15NovoGradFunctorIdEJfffffff12momentMode_tfPfEEvlPViT_T0_DpT1_
        .type           _Z25multi_tensor_apply_kernelI18TensorListMetadataILi3EE15NovoGradFunctorIdEJfffffff12momentMode_tfPfEEvlPViT_T0_DpT1_,@function
        .size           _Z25multi_tensor_apply_kernelI18TensorListMetadataILi3EE15NovoGradFunctorIdEJfffffff12momentMode_tfPfEEvlPViT_T0_DpT1_,(.L_x_38 - _Z25multi_tensor_apply_kernelI18TensorListMetadataILi3EE15NovoGradFunctorIdEJfffffff12momentMode_tfPfEEvlPViT_T0_DpT1_)
        .other          _Z25multi_tensor_apply_kernelI18TensorListMetadataILi3EE15NovoGradFunctorIdEJfffffff12momentMode_tfPfEEvlPViT_T0_DpT1_,@"STO_CUDA_ENTRY STV_DEFAULT"
_Z25multi_tensor_apply_kernelI18TensorListMetadataILi3EE15NovoGradFunctorIdEJfffffff12momentMode_tfPfEEvlPViT_T0_DpT1_:
.text._Z25multi_tensor_apply_kernelI18TensorListMetadataILi3EE15NovoGradFunctorIdEJfffffff12momentMode_tfPfEEvlPViT_T0_DpT1_:
        /* <DEDUP_REMOVED lines=20> */
[----:B------:R-:W3:Y:S01]  /*0140*/  LDCU.64 UR8, c[0x0][UR6+0x680] ;  /* 0x0000d000060877ac */ /* 0x000ee20008000a00 */
[----:B------:R-:W4:Y:S01]  /*0150*/  LDCU.64 UR10, c[0x0][0x358] ;  /* 0x00006b00ff0a77ac */ /* 0x000f220008000a00 */
[----:B------:R-:W-:Y:S02]  /*0160*/  IMAD.SHL.U32 R12, R0, 0x8, RZ ;  /* 0x00000008000c7824 */ /* 0x000fe400078e00ff */
[----:B0-----:R-:W-:Y:S01]  /*0170*/  IMAD.WIDE R2, R5, 0x4, R2 ;  /* 0x0000000405027825 */ /* 0x001fe200078e0202 */
[----:B-1----:R-:W-:Y:S01]  /*0180*/  UISETP.NE.AND UP0, UPT, UR13, URZ, UPT ;  /* 0x000000ff0d00728c */ /* 0x002fe2000bf05270 */
[----:B------:R-:W-:Y:S02]  /*0190*/  SHF.R.S32.HI R5, RZ, 0x1f, R0 ;  /* 0x0000001fff057819 */ /* 0x000fe40000011400 */
[----:B--2---:R-:W-:-:S02]  /*01a0*/  IADD3 R10, P0, PT, R12, UR4, RZ ;  /* 0x000000040c0a7c10 */ /* 0x004fc4000ff1e0ff */
[----:B------:R-:W-:Y:S02]  /*01b0*/  SHF.L.U64.HI R5, R0, 0x3, R5 ;  /* 0x0000000300057819 */ /* 0x000fe40000010205 */
[----:B---3--:R-:W-:Y:S02]  /*01c0*/  IADD3 R12, P1, PT, R12, UR8, RZ ;  /* 0x000000080c0c7c10 */ /* 0x008fe4000ff3e0ff */
[C---:B------:R-:W-:Y:S01]  /*01d0*/  IADD3.X R11, PT, PT, R5.reuse, UR5, RZ, P0, !PT ;  /* 0x00000005050b7c10 */ /* 0x040fe200087fe4ff */
[----:B----4-:R0:W5:Y:S01]  /*01e0*/  LDG.E R4, desc[UR10][R2.64] ;  /* 0x0000000a02047981 */ /* 0x010162000c1e1900 */
[----:B------:R-:W-:Y:S01]  /*01f0*/  IADD3.X R13, PT, PT, R5, UR9, RZ, P1, !PT ;  /* 0x00000009050d7c10 */ /* 0x000fe20008ffe4ff */
[----:B------:R-:W1:Y:S01]  /*0200*/  LDCU.64 UR6, c[0x0][UR6+0x380] ;  /* 0x00007000060677ac */ /* 0x000e620008000a00 */
[----:B------:R-:W2:Y:S01]  /*0210*/  LDCU UR12, c[0x0][0x360] ;  /* 0x00006c00ff0c77ac */ /* 0x000ea20008000800 */
[----:B0-----:R-:W-:Y:S01]  /*0220*/  VIMNMX.U32 R2, PT, PT, R6, R7, PT ;  /* 0x0000000706027248 */ /* 0x001fe20003fe0000 */
[----:B------:R-:W-:Y:S06]  /*0230*/  BRA.U !UP0, `(.L_x_24) ;  /* 0x0000000d08447547 */ /* 0x000fec000b800000 */
        /* <DEDUP_REMOVED lines=11> */
.L_x_25:
[----:B------:R-:W-:Y:S02]  /*02f0*/  IADD3 R7, PT, PT, R3, UR4, RZ ;  /* 0x0000000403077c10 */ /* 0x000fe4000fffe0ff */
[----:B------:R-:W-:Y:S02]  /*0300*/  SHF.R.S32.HI R18, RZ, 0x1f, R0 ;  /* 0x0000001fff127819 */ /* 0x000fe40000011400 */
[----:B------:R-:W-:-:S13]  /*0310*/  ISETP.GE.AND P4, PT, R7, R2, PT ;  /* 0x000000020700720c */ /* 0x000fda0003f86270 */
[----:B------:R-:W-:Y:S01]  /*0320*/  @!P4 IADD3 R5, P0, PT, R0, R7, RZ ;  /* 0x000000070005c210 */ /* 0x000fe20007f1e0ff */
[----:B------:R-:W-:-:S03]  /*0330*/  @!P4 IMAD.WIDE R8, R7, 0x8, R10 ;  /* 0x000000080708c825 */ /* 0x000fc600078e020a */
[C---:B------:R-:W-:Y:S01]  /*0340*/  @!P4 LEA.HI.X.SX32 R6, R7.reuse, R18, 0x1, P0 ;  /* 0x000000120706c211 */ /* 0x040fe200000f0eff */
[----:B------:R-:W-:Y:S01]  /*0350*/  @!P4 IMAD.WIDE R26, R7, 0x8, R12 ;  /* 0x00000008071ac825 */ /* 0x000fe200078e020c */
[C---:B------:R-:W-:Y:S01]  /*0360*/  @!P4 LEA R28, P0, R5.reuse, UR6, 0x3 ;  /* 0x00000006051ccc11 */ /* 0x040fe2000f8018ff */
[----:B------:R-:W3:Y:S03]  /*0370*/  @!P4 LDG.E.64 R8, desc[UR10][R8.64] ;  /* 0x0000000a0808c981 */ /* 0x000ee6000c1e1b00 */
[----:B------:R-:W-:Y:S01]  /*0380*/  @!P4 LEA.HI.X R29, R5, UR7, R6, 0x3, P0 ;  /* 0x00000007051dcc11 */ /* 0x000fe200080f1c06 */
[----:B------:R-:W4:Y:S05]  /*0390*/  @!P4 LDG.E.64 R26, desc[UR10][R26.64] ;  /* 0x0000000a1a1ac981 */ /* 0x000f2a000c1e1b00 */
[----:B------:R-:W5:Y:S01]  /*03a0*/  @!P4 LDG.E.64 R28, desc[UR10][R28.64] ;  /* 0x0000000a1c1cc981 */ /* 0x000f62000c1e1b00 */
[----:B--2---:R-:W-:-:S05]  /*03b0*/  VIADD R15, R7, UR12 ;  /* 0x0000000c070f7c36 */ /* 0x004fca0008000000 */
[----:B------:R-:W-:-:S13]  /*03c0*/  ISETP.GE.AND P3, PT, R15, R2, PT ;  /* 0x000000020f00720c */ /* 0x000fda0003f66270 */
[----:B------:R-:W-:-:S04]  /*03d0*/  @!P3 IADD3 R5, P0, PT, R0, R15, RZ ;  /* 0x0000000f0005b210 */ /* 0x000fc80007f1e0ff */
[----:B------:R-:W-:Y:S02]  /*03e0*/  @!P3 LEA.HI.X.SX32 R6, R15, R18, 0x1, P0 ;  /* 0x000000120f06b211 */ /* 0x000fe400000f0eff */
[----:B------:R-:W-:-:S04]  /*03f0*/  @!P3 LEA R24, P0, R5, UR6, 0x3 ;  /* 0x000000060518bc11 */ /* 0x000fc8000f8018ff */
[----:B------:R-:W-:Y:S01]  /*0400*/  @!P3 LEA.HI.X R25, R5, UR7, R6, 0x3, P0 ;  /* 0x000000070519bc11 */ /* 0x000fe200080f1c06 */
[----:B------:R-:W-:-:S05]  /*0410*/  @!P3 IMAD.WIDE R16, R15, 0x8, R10 ;  /* 0x000000080f10b825 */ /* 0x000fca00078e020a */
[----:B------:R-:W2:Y:S01]  /*0420*/  @!P3 LDG.E.64 R24, desc[UR10][R24.64] ;  /* 0x0000000a1818b981 */ /* 0x000ea2000c1e1b00 */
[C---:B------:R-:W-:Y:S01]  /*0430*/  IADD3 R7, PT, PT, R15.reuse, UR12, RZ ;  /* 0x0000000c0f077c10 */ /* 0x040fe2000fffe0ff */
[----:B------:R-:W-:Y:S02]  /*0440*/  @!P3 IMAD.WIDE R14, R15, 0x8, R12 ;  /* 0x000000080f0eb825 */ /* 0x000fe400078e020c */
[----:B------:R-:W2:Y:S04]  /*0450*/  @!P3 LDG.E.64 R16, desc[UR10][R16.64] ;  /* 0x0000000a1010b981 */ /* 0x000ea8000c1e1b00 */
[----:B------:R-:W2:Y:S01]  /*0460*/  @!P3 LDG.E.64 R14, desc[UR10][R14.64] ;  /* 0x0000000a0e0eb981 */ /* 0x000ea2000c1e1b00 */
[----:B------:R-:W-:Y:S01]  /*0470*/  ISETP.GE.AND P2, PT, R7, R2, PT ;  /* 0x000000020700720c */ /* 0x000fe20003f46270 */
[----:B------:R-:W-:Y:S01]  /*0480*/  @!P4 IMAD.MOV.U32 R20, RZ, RZ, -0x10000000 ;  /* 0xf0000000ff14c424 */ /* 0x000fe200078e00ff */
[----:B------:R-:W-:-:S11]  /*0490*/  @!P4 MOV R21, 0x380fffff ;  /* 0x380fffff0015c802 */ /* 0x000fd60000000f00 */
[----:B------:R-:W-:-:S04]  /*04a0*/  @!P2 IADD3 R5, P0, PT, R0, R7, RZ ;  /* 0x000000070005a210 */ /* 0x000fc80007f1e0ff */
[----:B------:R-:W-:Y:S02]  /*04b0*/  @!P2 LEA.HI.X.SX32 R6, R7, R18, 0x1, P0 ;  /* 0x000000120706a211 */ /* 0x000fe400000f0eff */
[----:B------:R-:W-:-:S04]  /*04c0*/  @!P2 LEA R22, P0, R5, UR6, 0x3 ;  /* 0x000000060516ac11 */ /* 0x000fc8000f8018ff */
[----:B------:R-:W-:-:S06]  /*04d0*/  @!P2 LEA.HI.X R23, R5, UR7, R6, 0x3, P0 ;  /* 0x000000070517ac11 */ /* 0x000fcc00080f1c06 */
[----:B------:R-:W2:Y:S01]  /*04e0*/  @!P2 LDG.E.64 R22, desc[UR10][R22.64] ;  /* 0x0000000a1616a981 */ /* 0x000ea2000c1e1b00 */
[--C-:B---3--:R-:W-:Y:S02]  /*04f0*/  @!P4 DSETP.GEU.AND P1, PT, |R8|, R20.reuse, PT ;  /* 0x000000140800c22a */ /* 0x108fe40003f2e200 */
[--C-:B----4-:R-:W-:Y:S02]  /*0500*/  @!P4 DSETP.GEU.AND P6, PT, |R26|, R20.reuse, PT ;  /* 0x000000141a00c22a */ /* 0x110fe40003fce200 */
[----:B-----5:R-:W-:Y:S01]  /*0510*/  @!P4 DSETP.GEU.AND P5, PT, |R28|, R20, PT ;  /* 0x000000141c00c22a */ /* 0x020fe20003fae200 */
[----:B------:R-:W-:-:S06]  /*0520*/  @!P2 IMAD.WIDE R20, R7, 0x8, R10 ;  /* 0x000000080714a825 */ /* 0x000fcc00078e020a */
[----:B------:R-:W3:Y:S01]  /*0530*/  @!P2 LDG.E.64 R20, desc[UR10][R20.64] ;  /* 0x0000000a1414a981 */ /* 0x000ee2000c1e1b00 */
[----:B------:R1:W4:Y:S01]  /*0540*/  @!P4 F2F.F32.F64 R5, R28 ;  /* 0x0000001c0005c310 */ /* 0x0003220000301000 */
[----:B------:R-:W-:Y:S02]  /*0550*/  PLOP3.LUT P0, PT, PT, PT, PT, 0x80, 0x8 ;  /* 0x000000000008781c */ /* 0x000fe40003f0f070 */
[----:B------:R-:W-:Y:S02]  /*0560*/  @!P4 PLOP3.LUT P0, PT, P5, PT, PT, 0x80, 0x8 ;  /* 0x000000000008c81c */ /* 0x000fe40002f0f070 */
[----:B------:R-:W-:Y:S01]  /*0570*/  PLOP3.LUT P5, PT, PT, PT, PT, 0x80, 0x8 ;  /* 0x000000000008781c */ /* 0x000fe20003faf070 */
[----:B-1----:R-:W-:-:S10]  /*0580*/  IMAD.MOV.U32 R28, RZ, RZ, RZ ;  /* 0x000000ffff1c7224 */ /* 0x002fd400078e00ff */
[----:B----4-:R-:W-:Y:S01]  /*0590*/  @!P0 FMUL R5, R5, 1.175494350822287508e-38 ;  /* 0x0080000005058820 */ /* 0x010fe20000400000 */
[----:B------:R-:W1:Y:S04]  /*05a0*/  @!P4 F2F.F32.F64 R26, R26 ;  /* 0x0000001a001ac310 */ /* 0x000e680000301000 */
[----:B------:R-:W-:-:S04]  /*05b0*/  @!P4 MOV R28, R5 ;  /* 0x00000005001cc202 */ /* 0x000fc80000000f00 */
[----:B------:R4:W5:Y:S01]  /*05c0*/  @!P4 F2F.F32.F64 R5, R8 ;  /* 0x000000080005c310 */ /* 0x0009620000301000 */
[----:B------:R-:W-:Y:S02]  /*05d0*/  @!P4 PLOP3.LUT P5, PT, P6, PT, PT, 0x80, 0x8 ;  /* 0x000000000008c81c */ /* 0x000fe400037af070 */
[----:B------:R-:W-:Y:S01]  /*05e0*/  PLOP3.LUT P0, PT, PT, PT, PT, 0x80, 0x8 ;  /* 0x000000000008781c */ /* 0x000fe20003f0f070 */
[----:B----4-:R-:W-:Y:S01]  /*05f0*/  @!P3 IMAD.MOV.U32 R8, RZ, RZ, -0x10000000 ;  /* 0xf0000000ff08b424 */ /* 0x010fe200078e00ff */
[----:B------:R-:W-:Y:S02]  /*0600*/  @!P3 MOV R9, 0x380fffff ;  /* 0x380fffff0009b802 */ /* 0x000fe40000000f00 */
[----:B------:R-:W-:-:S04]  /*0610*/  @!P4 PLOP3.LUT P0, PT, P1, PT, PT, 0x80, 0x8 ;  /* 0x000000000008c81c */ /* 0x000fc80000f0f070 */
[--C-:B--2---:R-:W-:Y:S01]  /*0620*/  @!P3 DSETP.GEU.AND P6, PT, |R24|, R8.reuse, PT ;  /* 0x000000081800b22a */ /* 0x104fe20003fce200 */
[----:B------:R-:W-:Y:S01]  /*0630*/  PLOP3.LUT P1, PT, PT, PT, PT, 0x80, 0x8 ;  /* 0x000000000008781c */ /* 0x000fe20003f2f070 */
[----:B------:R-:W2:Y:S04]  /*0640*/  @!P3 F2F.F32.F64 R25, R24 ;  /* 0x000000180019b310 */ /* 0x000ea80000301000 */
[----:B------:R-:W-:Y:S01]  /*0650*/  @!P3 PLOP3.LUT P1, PT, P6, PT, PT, 0x80, 0x8 ;  /* 0x000000000008b81c */ /* 0x000fe2000372f070 */
[----:B-1----:R-:W-:Y:S01]  /*0660*/  @!P5 FMUL R26, R26, 1.175494350822287508e-38 ;  /* 0x008000001a1ad820 */ /* 0x002fe20000400000 */
[--C-:B------:R-:W-:Y:S01]  /*0670*/  @!P3 DSETP.GEU.AND P5, PT, |R16|, R8.reuse, PT ;  /* 0x000000081000b22a */ /* 0x100fe20003fae200 */
[----:B-----5:R-:W-:Y:S01]  /*0680*/  @!P0 FMUL R5, R5, 1.175494350822287508e-38 ;  /* 0x0080000005058820 */ /* 0x020fe20000400000 */
[----:B------:R-:W-:Y:S01]  /*0690*/  @!P3 DSETP.GEU.AND P6, PT, |R14|, R8, PT ;  /* 0x000000080e00b22a */ /* 0x000fe20003fce200 */
[----:B------:R1:W4:Y:S01]  /*06a0*/  @!P3 F2F.F32.F64 R24, R16 ;  /* 0x000000100018b310 */ /* 0x0003220000301000 */
[----:B------:R-:W-:Y:S01]  /*06b0*/  VIADD R9, R7, UR12 ;  /* 0x0000000c07097c36 */ /* 0x000fe20008000000 */
[----:B------:R-:W-:-:S02]  /*06c0*/  PLOP3.LUT P0, PT, PT, PT, PT, 0x80, 0x8 ;  /* 0x000000000008781c */ /* 0x000fc40003f0f070 */
[----:B------:R-:W-:-:S04]  /*06d0*/  @!P3 PLOP3.LUT P0, PT, P5, PT, PT, 0x80, 0x8 ;  /* 0x000000000008b81c */ /* 0x000fc80002f0f070 */
[----:B--2---:R-:W-:Y:S01]  /*06e0*/  @!P1 FMUL R25, R25, 1.175494350822287508e-38 ;  /* 0x0080000019199820 */ /* 0x004fe20000400000 */
[----:B------:R-:W-:Y:S01]  /*06f0*/  ISETP.GE.AND P1, PT, R9, R2, PT ;  /* 0x000000020900720c */ /* 0x000fe20003f26270 */
[----:B-1----:R-:W-:-:S04]  /*0700*/  @!P2 IMAD.WIDE R16, R7, 0x8, R12 ;  /* 0x000000080710a825 */ /* 0x002fc800078e020c */
[----:B------:R-:W-:-:S03]  /*0710*/  IMAD.MOV.U32 R27, RZ, RZ, RZ ;  /* 0x000000ffff1b7224 */ /* 0x000fc600078e00ff */
[----:B----4-:R-:W-:Y:S01]  /*0720*/  @!P0 FMUL R24, R24, 1.175494350822287508e-38 ;  /* 0x0080000018188820 */ /* 0x010fe20000400000 */
[----:B------:R-:W-:Y:S01]  /*0730*/  PLOP3.LUT P0, PT, PT, PT, PT, 0x80, 0x8 ;  /* 0x000000000008781c */ /* 0x000fe20003f0f070 */
[----:B------:R-:W2:Y:S01]  /*0740*/  @!P2 LDG.E.64 R16, desc[UR10][R16.64] ;  /* 0x0000000a1010a981 */ /* 0x000ea2000c1e1b00 */
[----:B------:R-:W-:Y:S02]  /*0750*/  @!P3 PLOP3.LUT P0, PT, P6, PT, PT, 0x80, 0x8 ;  /* 0x000000000008b81c */ /* 0x000fe4000370f070 */
[----:B------:R-:W-:Y:S02]  /*0760*/  @!P1 IADD3 R19, P6, PT, R0, R9, RZ ;  /* 0x0000000900139210 */ /* 0x000fe40007fde0ff */
[----:B------:R-:W-:Y:S02]  /*0770*/  @!P4 MOV R27, R26 ;  /* 0x0000001a001bc202 */ /* 0x000fe40000000f00 */
[----:B------:R-:W-:Y:S02]  /*0780*/  @!P1 LEA.HI.X.SX32 R26, R9, R18, 0x1, P6 ;  /* 0x00000012091a9211 */ /* 0x000fe400030f0eff */
[C---:B------:R-:W-:Y:S01]  /*0790*/  @!P1 LEA R18, P6, R19.reuse, UR6, 0x3 ;  /* 0x0000000613129c11 */ /* 0x040fe2000f8c18ff */
[----:B------:R1:W4:Y:S03]  /*07a0*/  @!P3 F2F.F32.F64 R6, R14 ;  /* 0x0000000e0006b310 */ /* 0x0003260000301000 */
[----:B------:R-:W-:-:S05]  /*07b0*/  @!P1 LEA.HI.X R19, R19, UR7, R26, 0x3, P6 ;  /* 0x0000000713139c11 */ /* 0x000fca000b0f1c1a */
[----:B------:R5:W-:Y:S01]  /*07c0*/  @!P2 F2F.F32.F64 R8, R22 ;  /* 0x000000160008a310 */ /* 0x000be20000301000 */
[----:B------:R-:W2:Y:S01]  /*07d0*/  @!P1 LDG.E.64 R18, desc[UR10][R18.64] ;  /* 0x0000000a12129981 */ /* 0x000ea2000c1e1b00 */
[----:B-1----:R-:W-:Y:S01]  /*07e0*/  @!P2 MOV R14, 0xf0000000 ;  /* 0xf0000000000ea802 */ /* 0x002fe20000000f00 */
[----:B------:R-:W-:-:S06]  /*07f0*/  @!P2 IMAD.MOV.U32 R15, RZ, RZ, 0x380fffff ;  /* 0x380fffffff0fa424 */ /* 0x000fcc00078e00ff */
[----:B------:R-:W-:Y:S01]  /*0800*/  @!P2 DSETP.GEU.AND P5, PT, |R22|, R14, PT ;  /* 0x0000000e1600a22a */ /* 0x000fe20003fae200 */
[----:B-----5:R-:W-:-:S06]  /*0810*/  @!P1 IMAD.WIDE R22, R9, 0x8, R12 ;  /* 0x0000000809169825 */ /* 0x020fcc00078e020c */
[----:B------:R-:W5:Y:S01]  /*0820*/  @!P1 LDG.E.64 R22, desc[UR10][R22.64] ;  /* 0x0000000a16169981 */ /* 0x000f62000c1e1b00 */
[----:B---3--:R-:W-:Y:S01]  /*0830*/  @!P2 DSETP.GEU.AND P6, PT, |R20|, R14, PT ;  /* 0x0000000e1400a22a */ /* 0x008fe20003fce200 */
[----:B------:R1:W3:Y:S02]  /*0840*/  @!P2 F2F.F32.F64 R26, R20 ;  /* 0x00000014001aa310 */ /* 0x0002e40000301000 */
[----:B-1----:R-:W-:-:S06]  /*0850*/  @!P1 IMAD.WIDE R20, R9, 0x8, R10 ;  /* 0x0000000809149825 */ /* 0x002fcc00078e020a */
[----:B------:R-:W5:Y:S01]  /*0860*/  @!P1 LDG.E.64 R20, desc[UR10][R20.64] ;  /* 0x0000000a14149981 */ /* 0x000f62000c1e1b00 */
[----:B----4-:R-:W-:Y:S01]  /*0870*/  @!P0 FMUL R6, R6, 1.175494350822287508e-38 ;  /* 0x0080000006068820 */ /* 0x010fe20000400000 */
[----:B------:R-:W-:Y:S02]  /*0880*/  PLOP3.LUT P0, PT, PT, PT, PT, 0x80, 0x8 ;  /* 0x000000000008781c */ /* 0x000fe40003f0f070 */
[----:B------:R-:W-:Y:S02]  /*0890*/  @!P2 PLOP3.LUT P0, PT, P5, PT, PT, 0x80, 0x8 ;  /* 0x000000000008a81c */ /* 0x000fe40002f0f070 */
[----:B------:R-:W-:Y:S02]  /*08a0*/  PLOP3.LUT P5, PT, PT, PT, PT, 0x80, 0x8 ;  /* 0x000000000008781c */ /* 0x000fe40003faf070 */
[----:B------:R-:W-:Y:S01]  /*08b0*/  @!P2 PLOP3.LUT P5, PT, P6, PT, PT, 0x80, 0x8 ;  /* 0x000000000008a81c */ /* 0x000fe200037af070 */
[----:B------:R-:W-:-:S04]  /*08c0*/  FMUL.FTZ R28, R28, UR8 ;  /* 0x000000081c1c7c20 */ /* 0x000fc80008410000 */
[----:B0-----:R-:W-:Y:S01]  /*08d0*/  FFMA.FTZ R27, R27, UR9, R28 ;  /* 0x000000091b1b7c23 */ /* 0x001fe2000801001c */
[----:B------:R-:W-:Y:S02]  /*08e0*/  CS2R R28, SRZ ;  /* 0x00000000001c7805 */ /* 0x000fe4000001ff00 */
[----:B------:R-:W-:-:S05]  /*08f0*/  @!P3 MOV R28, R25 ;  /* 0x00000019001cb202 */ /* 0x000fca0000000f00 */
[----:B---3--:R-:W-:Y:S01]  /*0900*/  @!P5 FMUL R26, R26, 1.175494350822287508e-38 ;  /* 0x008000001a1ad820 */ /* 0x008fe20000400000 */
[----:B------:R-:W-:Y:S01]  /*0910*/  PLOP3.LUT P5, PT, PT, PT, PT, 0x80, 0x8 ;  /* 0x000000000008781c */ /* 0x000fe20003faf070 */
[----:B------:R-:W-:Y:S01]  /*0920*/  @!P0 FMUL R8, R8, 1.175494350822287508e-38 ;  /* 0x0080000008088820 */ /* 0x000fe20000400000 */
[----:B------:R-:W-:Y:S01]  /*0930*/  PLOP3.LUT P0, PT, PT, PT, PT, 0x80, 0x8 ;  /* 0x000000000008781c */ /* 0x000fe20003f0f070 */
[----:B------:R-:W-:Y:S02]  /*0940*/  @!P3 IMAD.MOV.U32 R29, RZ, RZ, R6 ;  /* 0x000000ffff1db224 */ /* 0x000fe400078e0006 */
[----:B------:R-:W0:Y:S01]  /*0950*/  MUFU.RCP R6, UR13 ;  /* 0x0000000d00067d08 */ /* 0x000e220008001000 */
[----:B--2---:R-:W-:-:S07]  /*0960*/  @!P2 DSETP.GEU.AND P6, PT, |R16|, R14, PT ;  /* 0x0000000e1000a22a */ /* 0x004fce0003fce200 */
[----:B------:R-:W1:Y:S01]  /*0970*/  @!P2 F2F.F32.F64 R25, R16 ;  /* 0x000000100019a310 */ /* 0x000e620000301000 */
[----:B------:R-:W-:Y:S01]  /*0980*/  @!P1 MOV R14, 0xf0000000 ;  /* 0xf0000000000e9802 */ /* 0x000fe20000000f00 */
[----:B------:R-:W-:Y:S01]  /*0990*/  @!P1 IMAD.MOV.U32 R15, RZ, RZ, 0x380fffff ;  /* 0x380fffffff0f9424 */ /* 0x000fe200078e00ff */
[----:B------:R-:W-:-:S05]  /*09a0*/  @!P2 PLOP3.LUT P5, PT, P6, PT, PT, 0x80, 0x8 ;  /* 0x000000000008a81c */ /* 0x000fca00037af070 */
[----:B------:R-:W-:-:S08]  /*09b0*/  @!P1 DSETP.GEU.AND P6, PT, |R18|, R14, PT ;  /* 0x0000000e1200922a */ /* 0x000fd00003fce200 */
[----:B-1----:R-:W-:Y:S01]  /*09c0*/  @!P5 FMUL R25, R25, 1.175494350822287508e-38 ;  /* 0x008000001919d820 */ /* 0x002fe20000400000 */
[----:B------:R-:W-:Y:S01]  /*09d0*/  @!P1 PLOP3.LUT P0, PT, P6, PT, PT, 0x80, 0x8 ;  /* 0x000000000008981c */ /* 0x000fe2000370f070 */
[----:B-----5:R-:W-:Y:S01]  /*09e0*/  @!P1 DSETP.GEU.AND P6, PT, |R22|, R14, PT ;  /* 0x0000000e1600922a */ /* 0x020fe20003fce200 */
[----:B------:R-:W1:Y:S01]  /*09f0*/  @!P1 F2F.F32.F64 R18, R18 ;  /* 0x0000001200129310 */ /* 0x000e620000301000 */
[----:B------:R-:W-:Y:S01]  /*0a00*/  FMUL.FTZ R28, R28, UR8 ;  /* 0x000000081c1c7c20 */ /* 0x000fe20008410000 */
[----:B0-----:R-:W-:-:S03]  /*0a10*/  FMUL.FTZ R16, R27, R6 ;  /* 0x000000061b107220 */ /* 0x001fc60000410000 */
[----:B------:R-:W-:-:S03]  /*0a20*/  FFMA.FTZ R17, R29, UR9, R28 ;  /* 0x000000091d117c23 */ /* 0x000fc6000801001c */
[----:B------:R-:W0:Y:S03]  /*0a30*/  @!P1 F2F.F32.F64 R22, R22 ;  /* 0x0000001600169310 */ /* 0x000e260000301000 */
[----:B-1----:R-:W-:Y:S01]  /*0a40*/  @!P0 FMUL R18, R18, 1.175494350822287508e-38 ;  /* 0x0080000012128820 */ /* 0x002fe20000400000 */
[----:B------:R-:W-:Y:S02]  /*0a50*/  PLOP3.LUT P0, PT, PT, PT, PT, 0x80, 0x8 ;  /* 0x000000000008781c */ /* 0x000fe40003f0f070 */
[----:B------:R-:W-:-:S13]  /*0a60*/  @!P1 PLOP3.LUT P0, PT, P6, PT, PT, 0x80, 0x8 ;  /* 0x000000000008981c */ /* 0x000fda000370f070 */
[----:B0-----:R-:W-:Y:S01]  /*0a70*/  @!P0 FMUL R22, R22, 1.175494350822287508e-38 ;  /* 0x0080000016168820 */ /* 0x001fe20000400000 */
[----:B------:R-:W-:Y:S01]  /*0a80*/  PLOP3.LUT P0, PT, PT, PT, PT, 0x80, 0x8 ;  /* 0x000000000008781c */ /* 0x000fe20003f0f070 */
[----:B------:R-:W-:Y:S01]  /*0a90*/  @!P1 DSETP.GEU.AND P5, PT, |R20|, R14, PT ;  /* 0x0000000e1400922a */ /* 0x000fe20003fae200 */
[----:B------:R-:W-:Y:S02]  /*0aa0*/  CS2R R14, SRZ ;  /* 0x00000000000e7805 */ /* 0x000fe4000001ff00 */
[----:B------:R-:W-:Y:S02]  /*0ab0*/  @!P4 MOV R14, R5 ;  /* 0x00000005000ec202 */ /* 0x000fe40000000f00 */
[----:B------:R-:W0:Y:S01]  /*0ac0*/  MUFU.RCP R5, R4 ;  /* 0x0000000400057308 */ /* 0x000e220000001000 */
[----:B------:R-:W-:Y:S02]  /*0ad0*/  @!P3 IMAD.MOV.U32 R15, RZ, RZ, R24 ;  /* 0x000000ffff0fb224 */ /* 0x000fe400078e0018 */
[----:B------:R-:W-:Y:S01]  /*0ae0*/  FMUL.FTZ R24, R17, R6 ;  /* 0x0000000611187220 */ /* 0x000fe20000410000 */
[----:B0-----:R-:W-:Y:S01]  /*0af0*/  FMUL.FTZ R29, R16, R5 ;  /* 0x00000005101d7220 */ /* 0x001fe20000410000 */
[----:B------:R-:W-:-:S03]  /*0b00*/  HFMA2 R16, -RZ, RZ, 0, 0 ;  /* 0x00000000ff107431 */ /* 0x000fc600000001ff */
[----:B------:R-:W-:Y:S01]  /*0b10*/  FFMA.FTZ R29, R14, UR14, R29 ;  /* 0x0000000e0e1d7c23 */ /* 0x000fe2000801001d */
[----:B------:R-:W-:Y:S01]  /*0b20*/  FMUL.FTZ R24, R24, R5 ;  /* 0x0000000518187220 */ /* 0x000fe20000410000 */
[----:B------:R-:W-:Y:S02]  /*0b30*/  @!P2 IMAD.MOV.U32 R16, RZ, RZ, R8 ;  /* 0x000000ffff10a224 */ /* 0x000fe400078e0008 */
[----:B------:R-:W-:Y:S01]  /*0b40*/  FFMA.FTZ R14, -R29, UR15, R14 ;  /* 0x0000000f1d0e7c23 */ /* 0x000fe2000801010e */
[----:B------:R-:W-:Y:S02]  /*0b50*/  HFMA2 R8, -RZ, RZ, 0, 0 ;  /* 0x00000000ff087431 */ /* 0x000fe400000001ff */
[----:B------:R-:W-:Y:S01]  /*0b60*/  FFMA.FTZ R24, R15, UR14, R24 ;  /* 0x0000000e0f187c23 */ /* 0x000fe20008010018 */
[----:B------:R-:W-:-:S03]  /*0b70*/  @!P4 FMUL.FTZ R14, R14, 1 ;  /* 0x3f8000000e0ec820 */ /* 0x000fc60000410000 */
[----:B------:R-:W-:Y:S01]  /*0b80*/  FFMA.FTZ R24, -R24, UR15, R15 ;  /* 0x0000000f18187c23 */ /* 0x000fe2000801010f */
[----:B------:R-:W-:Y:S01]  /*0b90*/  @!P2 MOV R8, R26 ;  /* 0x0000001a0008a202 */ /* 0x000fe20000000f00 */
[----:B------:R-:W-:Y:S01]  /*0ba0*/  HFMA2 R26, -RZ, RZ, 0, 0 ;  /* 0x00000000ff1a7431 */ /* 0x000fe200000001ff */
[----:B------:R-:W0:Y:S01]  /*0bb0*/  @!P4 F2F.F64.F32 R14, R14 ;  /* 0x0000000e000ec310 */ /* 0x000e220000201800 */
[----:B------:R-:W-:Y:S02]  /*0bc0*/  CS2R R28, SRZ ;  /* 0x00000000001c7805 */ /* 0x000fe4000001ff00 */
[----:B------:R-:W-:Y:S01]  /*0bd0*/  @!P1 PLOP3.LUT P0, PT, P5, PT, PT, 0x80, 0x8 ;  /* 0x000000000008981c */ /* 0x000fe20002f0f070 */
[----:B------:R-:W-:Y:S01]  /*0be0*/  @!P2 IMAD.MOV.U32 R28, RZ, RZ, R25 ;  /* 0x000000ffff1ca224 */ /* 0x000fe200078e0019 */
[----:B------:R-:W-:Y:S01]  /*0bf0*/  @!P1 MOV R26, R18 ;  /* 0x00000012001a9202 */ /* 0x000fe20000000f00 */
[----:B------:R-:W-:Y:S02]  /*0c00*/  VIADD R25, R3, UR4 ;  /* 0x0000000403197c36 */ /* 0x000fe40008000000 */
[----:B------:R1:W2:Y:S01]  /*0c10*/  @!P1 F2F.F32.F64 R20, R20 ;  /* 0x0000001400149310 */ /* 0x0002a20000301000 */
[----:B------:R-:W-:Y:S01]  /*0c20*/  @!P1 MOV R29, R22 ;  /* 0x00000016001d9202 */ /* 0x000fe20000000f00 */
[----:B------:R-:W-:-:S04]  /*0c30*/  @!P4 IMAD.WIDE R18, R25, 0x8, R10 ;  /* 0x000000081912c825 */ /* 0x000fc800078e020a */
[----:B------:R-:W-:Y:S01]  /*0c40*/  FMUL.FTZ R26, R26, UR8 ;  /* 0x000000081a1a7c20 */ /* 0x000fe20008410000 */
[----:B-1----:R-:W-:-:S03]  /*0c50*/  FMUL.FTZ R21, R16, UR8 ;  /* 0x0000000810157c20 */ /* 0x002fc60008410000 */
[----:B------:R-:W-:Y:S01]  /*0c60*/  FFMA.FTZ R29, R29, UR9, R26 ;  /* 0x000000091d1d7c23 */ /* 0x000fe2000801001a */
[----:B0-----:R0:W-:Y:S01]  /*0c70*/  @!P4 STG.E.64 desc[UR10][R18.64], R14 ;  /* 0x0000000e1200c986 */ /* 0x0011e2000c101b0a */
[----:B------:R-:W-:Y:S01]  /*0c80*/  FFMA.FTZ R21, R28, UR9, R21 ;  /* 0x000000091c157c23 */ /* 0x000fe20008010015 */
[----:B------:R-:W-:Y:S01]  /*0c90*/  @!P4 FMUL.FTZ R22, R27, 1 ;  /* 0x3f8000001b16c820 */ /* 0x000fe20000410000 */
[----:B--2---:R-:W-:Y:S01]  /*0ca0*/  @!P0 FMUL R20, R20, 1.175494350822287508e-38 ;  /* 0x0080000014148820 */ /* 0x004fe20000400000 */
[----:B0-----:R-:W-:Y:S02]  /*0cb0*/  HFMA2 R18, -RZ, RZ, 0, 0 ;  /* 0x00000000ff127431 */ /* 0x001fe400000001ff */
[-C--:B------:R-:W-:Y:S01]  /*0cc0*/  FMUL.FTZ R14, R21, R6.reuse ;  /* 0x00000006150e7220 */ /* 0x080fe20000410000 */
[----:B------:R-:W-:Y:S01]  /*0cd0*/  FMUL.FTZ R6, R29, R6 ;  /* 0x000000061d067220 */ /* 0x000fe20000410000 */
[----:B------:R-:W0:Y:S02]  /*0ce0*/  @!P4 F2F.F64.F32 R22, R22 ;  /* 0x000000160016c310 */ /* 0x000e240000201800 */
[----:B------:R-:W-:Y:S01]  /*0cf0*/  FMUL.FTZ R19, R14, R5 ;  /* 0x000000050e137220 */ /* 0x000fe20000410000 */
[----:B------:R-:W-:-:S02]  /*0d00*/  @!P1 IMAD.MOV.U32 R18, RZ, RZ, R20 ;  /* 0x000000ffff129224 */ /* 0x000fc400078e0014 */
[----:B------:R-:W-:Y:S01]  /*0d10*/  FMUL.FTZ R5, R6, R5 ;  /* 0x0000000506057220 */ /* 0x000fe20000410000 */
[----:B------:R-:W-:-:S03]  /*0d20*/  FFMA.FTZ R19, R8, UR14, R19 ;  /* 0x0000000e08137c23 */ /* 0x000fc60008010013 */
[----:B------:R-:W-:Y:S01]  /*0d30*/  FFMA.FTZ R5, R18, UR14, R5 ;  /* 0x0000000e12057c23 */ /* 0x000fe20008010005 */
[----:B------:R-:W-:Y:S01]  /*0d40*/  @!P3 FMUL.FTZ R17, R17, 1 ;  /* 0x3f8000001111b820 */ /* 0x000fe20000410000 */
[----:B------:R-:W-:Y:S01]  /*0d50*/  @!P3 FMUL.FTZ R24, R24, 1 ;  /* 0x3f8000001818b820 */ /* 0x000fe20000410000 */
[----:B------:R-:W-:Y:S01]  /*0d60*/  FFMA.FTZ R19, -R19, UR15, R8 ;  /* 0x0000000f13137c23 */ /* 0x000fe20008010108 */
[----:B------:R-:W-:Y:S01]  /*0d70*/  FFMA.FTZ R5, -R5, UR15, R18 ;  /* 0x0000000f05057c23 */ /* 0x000fe20008010112 */
[----:B------:R-:W-:Y:S01]  /*0d80*/  @!P2 FMUL.FTZ R15, R21, 1 ;  /* 0x3f800000150fa820 */ /* 0x000fe20000410000 */
[----:B------:R-:W-:Y:S01]  /*0d90*/  @!P4 IMAD.WIDE R20, R25, 0x8, R12 ;  /* 0x000000081914c825 */ /* 0x000fe200078e020c */
[----:B------:R-:W1:Y:S03]  /*0da0*/  @!P3 F2F.F64.F32 R26, R24 ;  /* 0x00000018001ab310 */ /* 0x000e660000201800 */
[----:B------:R-:W-:Y:S01]  /*0db0*/  @!P2 FMUL.FTZ R19, R19, 1 ;  /* 0x3f8000001313a820 */ /* 0x000fe20000410000 */
[----:B------:R-:W-:Y:S01]  /*0dc0*/  @!P1 FMUL.FTZ R5, R5, 1 ;  /* 0x3f80000005059820 */ /* 0x000fe20000410000 */
[----:B------:R-:W-:Y:S01]  /*0dd0*/  IADD3 R25, PT, PT, R25, UR12, RZ ;  /* 0x0000000c19197c10 */ /* 0x000fe2000fffe0ff */
[----:B0-----:R0:W-:Y:S02]  /*0de0*/  @!P4 STG.E.64 desc[UR10][R20.64], R22 ;  /* 0x000000161400c986 */ /* 0x0011e4000c101b0a */
[----:B------:R-:W2:Y:S08]  /*0df0*/  @!P3 F2F.F64.F32 R16, R17 ;  /* 0x000000110010b310 */ /* 0x000eb00000201800 */
[----:B------:R-:W3:Y:S08]  /*0e00*/  @!P2 F2F.F64.F32 R18, R19 ;  /* 0x000000130012a310 */ /* 0x000ef00000201800 */
[----:B0-----:R0:W-:Y:S02]  /*0e10*/  @!P1 F2F.F64.F32 R20, R5 ;  /* 0x0000000500149310 */ /* 0x0011e40000201800 */
[----:B0-----:R-:W-:-:S06]  /*0e20*/  @!P1 FMUL.FTZ R5, R29, 1 ;  /* 0x3f8000001d059820 */ /* 0x001fcc0000410000 */
[----:B------:R-:W0:Y:S01]  /*0e30*/  @!P2 F2F.F64.F32 R14, R15 ;  /* 0x0000000f000ea310 */ /* 0x000e220000201800 */
[----:B------:R-:W-:-:S04]  /*0e40*/  @!P3 IMAD.WIDE R28, R25, 0x8, R10 ;  /* 0x00000008191cb825 */ /* 0x000fc800078e020a */
[----:B------:R-:W-:-:S03]  /*0e50*/  @!P3 IMAD.WIDE R24, R25, 0x8, R12 ;  /* 0x000000081918b825 */ /* 0x000fc600078e020c */
[----:B------:R-:W4:Y:S01]  /*0e60*/  @!P1 F2F.F64.F32 R22, R5 ;  /* 0x0000000500169310 */ /* 0x000f220000201800 */
[----:B-1----:R-:W-:Y:S04]  /*0e70*/  @!P3 STG.E.64 desc[UR10][R28.64], R26 ;  /* 0x0000001a1c00b986 */ /* 0x002fe8000c101b0a */
[----:B--2---:R1:W-:Y:S01]  /*0e80*/  @!P3 STG.E.64 desc[UR10][R24.64], R16 ;  /* 0x000000101800b986 */ /* 0x0043e2000c101b0a */
[----:B------:R-:W-:Y:S01]  /*0e90*/  ULEA UR4, UR12, UR4, 0x2 ;  /* 0x000000040c047291 */ /* 0x000fe2000f8e10ff */
[----:B-1----:R-:W-:-:S04]  /*0ea0*/  @!P2 IMAD.WIDE R16, R7, 0x8, R10 ;  /* 0x000000080710a825 */ /* 0x002fc800078e020a */
[----:B------:R-:W-:Y:S01]  /*0eb0*/  @!P2 IMAD.WIDE R24, R7, 0x8, R12 ;  /* 0x000000080718a825 */ /* 0x000fe200078e020c */
[----:B---3--:R1:W-:Y:S03]  /*0ec0*/  @!P2 STG.E.64 desc[UR10][R16.64], R18 ;  /* 0x000000121000a986 */ /* 0x0083e6000c101b0a */
[C---:B------:R-:W-:Y:S01]  /*0ed0*/  @!P1 IMAD.WIDE R6, R9.reuse, 0x8, R10 ;  /* 0x0000000809069825 */ /* 0x040fe200078e020a */
[----:B0-----:R1:W-:Y:S03]  /*0ee0*/  @!P2 STG.E.64 desc[UR10][R24.64], R14 ;  /* 0x0000000e1800a986 */ /* 0x0013e6000c101b0a */
[----:B------:R-:W-:Y:S01]  /*0ef0*/  @!P1 IMAD.WIDE R8, R9, 0x8, R12 ;  /* 0x0000000809089825 */ /* 0x000fe200078e020c */
[----:B------:R1:W-:Y:S04]  /*0f00*/  @!P1 STG.E.64 desc[UR10][R6.64], R20 ;  /* 0x0000001406009986 */ /* 0x0003e8000c101b0a */
[----:B----4-:R1:W-:Y:S01]  /*0f10*/  @!P1 STG.E.64 desc[UR10][R8.64], R22 ;  /* 0x0000001608009986 */ /* 0x0103e2000c101b0a */
[----:B------:R-:W-:-:S13]  /*0f20*/  ISETP.LE.AND P0, PT, R2, UR4, PT ;  /* 0x0000000402007c0c */ /* 0x000fda000bf03270 */
[----:B-1----:R-:W-:Y:S05]  /*0f30*/  @!P0 BRA `(.L_x_25) ;  /* 0xfffffff000ec8947 */ /* 0x002fea000383ffff */
[----:B------:R-:W-:Y:S05]  /*0f40*/  EXIT ;  /* 0x000000000000794d */ /* 0x000fea0003800000 */
.L_x_24:
        /* <DEDUP_REMOVED lines=11> */
.L_x_34:
[----:B0123--:R-:W-:Y:S02]  /*1000*/  IADD3 R15, PT, PT, R3, UR4, RZ ;  /* 0x00000004030f7c10 */ /* 0x00ffe4000fffe0ff */
[----:B------:R-:W-:Y:S02]  /*1010*/  SHF.R.S32.HI R18, RZ, 0x1f, R0 ;  /* 0x0000001fff127819 */ /* 0x000fe40000011400 */
[----:B------:R-:W-:-:S13]  /*1020*/  ISETP.GE.AND P4, PT, R15, R2, PT ;  /* 0x000000020f00720c */ /* 0x000fda0003f86270 */
[----:B------:R-:W-:-:S04]  /*1030*/  @!P4 IADD3 R5, P0, PT, R0, R15, RZ ;  /* 0x0000000f0005c210 */ /* 0x000fc80007f1e0ff */
[----:B------:R-:W-:Y:S02]  /*1040*/  @!P4 LEA.HI.X.SX32 R6, R15, R18, 0x1, P0 ;  /* 0x000000120f06c211 */ /* 0x000fe400000f0eff */
[----:B------:R-:W-:-:S04]  /*1050*/  @!P4 LEA R26, P0, R5, UR6, 0x3 ;  /* 0x00000006051acc11 */ /* 0x000fc8000f8018ff */
[----:B------:R-:W-:Y:S01]  /*1060*/  @!P4 LEA.HI.X R27, R5, UR7, R6, 0x3, P0 ;  /* 0x00000007051bcc11 */ /* 0x000fe200080f1c06 */
[----:B--2---:R-:W-:-:S05]  /*1070*/  VIADD R5, R15, UR12 ;  /* 0x0000000c0f057c36 */ /* 0x004fca0008000000 */
[----:B------:R-:W-:Y:S01]  /*1080*/  ISETP.GE.AND P1, PT, R5, R2, PT ;  /* 0x000000020500720c */ /* 0x000fe20003f26270 */
[----:B------:R-:W2:Y:S01]  /*1090*/  @!P4 LDG.E.64 R26, desc[UR10][R26.64] ;  /* 0x0000000a1a1ac981 */ /* 0x000ea2000c1e1b00 */
[----:B------:R-:W-:-:S04]  /*10a0*/  @!P4 IMAD.WIDE R22, R15, 0x8, R10 ;  /* 0x000000080f16c825 */ /* 0x000fc800078e020a */
[----:B------:R-:W-:Y:S02]  /*10b0*/  @!P4 IMAD.WIDE R14, R15, 0x8, R12 ;  /* 0x000000080f0ec825 */ /* 0x000fe400078e020c */
[----:B------:R-:W3:Y:S04]  /*10c0*/  @!P4 LDG.E.64 R22, desc[UR10][R22.64] ;  /* 0x0000000a1616c981 */ /* 0x000ee8000c1e1b00 */
[----:B------:R-:W4:Y:S01]  /*10d0*/  @!P4 LDG.E.64 R14, desc[UR10][R14.64] ;  /* 0x0000000a0e0ec981 */ /* 0x000f22000c1e1b00 */
[----:B------:R-:W-:-:S04]  /*10e0*/  @!P1 IADD3 R6, P0, PT, R0, R5, RZ ;  /* 0x0000000500069210 */ /* 0x000fc80007f1e0ff */
[----:B------:R-:W-:Y:S02]  /*10f0*/  @!P1 LEA.HI.X.SX32 R7, R5, R18, 0x1, P0 ;  /* 0x0000001205079211 */ /* 0x000fe400000f0eff */
[----:B------:R-:W-:-:S04]  /*1100*/  @!P1 LEA R20, P0, R6, UR6, 0x3 ;  /* 0x0000000606149c11 */ /* 0x000fc8000f8018ff */
[----:B------:R-:W-:-:S06]  /*1110*/  @!P1 LEA.HI.X R21, R6, UR7, R7, 0x3, P0 ;  /* 0x0000000706159c11 */ /* 0x000fcc00080f1c07 */
[----:B------:R-:W5:Y:S01]  /*1120*/  @!P1 LDG.E.64 R20, desc[UR10][R20.64] ;  /* 0x0000000a14149981 */ /* 0x000f62000c1e1b00 */
[----:B------:R-:W-:-:S04]  /*1130*/  @!P1 IMAD.WIDE R28, R5, 0x8, R10 ;  /* 0x00000008051c9825 */ /* 0x000fc800078e020a */
[C---:B------:R-:W-:Y:S01]  /*1140*/  @!P1 IMAD.WIDE R8, R5.reuse, 0x8, R12 ;  /* 0x0000000805089825 */ /* 0x040fe200078e020c */
[----:B------:R-:W-:Y:S01]  /*1150*/  IADD3 R5, PT, PT, R5, UR12, RZ ;  /* 0x0000000c05057c10 */ /* 0x000fe2000fffe0ff */
[----:B------:R-:W5:Y:S03]  /*1160*/  @!P1 LDG.E.64 R28, desc[UR10][R28.64] ;  /* 0x0000000a1c1c9981 */ /* 0x000f66000c1e1b00 */
[----:B------:R-:W-:Y:S01]  /*1170*/  ISETP.GE.AND P2, PT, R5, R2, PT ;  /* 0x000000020500720c */ /* 0x000fe20003f46270 */
[----:B------:R-:W5:-:S12]  /*1180*/  @!P1 LDG.E.64 R8, desc[UR10][R8.64] ;  /* 0x0000000a08089981 */ /* 0x000f58000c1e1b00 */
[----:B------:R-:W-:-:S04]  /*1190*/  @!P2 IADD3 R17, P0, PT, R0, R5, RZ ;  /* 0x000000050011a210 */ /* 0x000fc80007f1e0ff */
[----:B------:R-:W-:Y:S02]  /*11a0*/  @!P2 LEA.HI.X.SX32 R24, R5, R18, 0x1, P0 ;  /* 0x000000120518a211 */ /* 0x000fe400000f0eff */
[----:B------:R-:W-:-:S04]  /*11b0*/  @!P2 LEA R16, P0, R17, UR6, 0x3 ;  /* 0x000000061110ac11 */ /* 0x000fc8000f8018ff */
[----:B------:R-:W-:-:S06]  /*11c0*/  @!P2 LEA.HI.X R17, R17, UR7, R24, 0x3, P0 ;  /* 0x000000071111ac11 */ /* 0x000fcc00080f1c18 */
[----:B------:R-:W5:Y:S01]  /*11d0*/  @!P2 LDG.E.64 R16, desc[UR10][R16.64] ;  /* 0x0000000a1010a981 */ /* 0x000f62000c1e1b00 */
[----:B------:R-:W-:Y:S01]  /*11e0*/  @!P4 MOV R6, 0xf0000000 ;  /* 0xf00000000006c802 */ /* 0x000fe20000000f00 */
[----:B------:R-:W-:Y:S01]  /*11f0*/  @!P4 IMAD.MOV.U32 R7, RZ, RZ, 0x380fffff ;  /* 0x380fffffff07c424 */ /* 0x000fe200078e00ff */
[----:B------:R-:W-:-:S05]  /*1200*/  PLOP3.LUT P0, PT, PT, PT, PT, 0x80, 0x8 ;  /* 0x000000000008781c */ /* 0x000fca0003f0f070 */
[----:B--2---:R-:W-:-:S06]  /*1210*/  @!P4 DSETP.GEU.AND P3, PT, |R26|, R6, PT ;  /* 0x000000061a00c22a */ /* 0x004fcc0003f6e200 */
[----:B------:R-:W-:Y:S01]  /*1220*/  @!P4 PLOP3.LUT P0, PT, P3, PT, PT, 0x80, 0x8 ;  /* 0x000000000008c81c */ /* 0x000fe20001f0f070 */
[--C-:B---3--:R-:W-:Y:S02]  /*1230*/  @!P4 DSETP.GEU.AND P6, PT, |R22|, R6.reuse, PT ;  /* 0x000000061600c22a */ /* 0x108fe40003fce200 */
[----:B----4-:R-:W-:Y:S01]  /*1240*/  @!P4 DSETP.GEU.AND P3, PT, |R14|, R6, PT ;  /* 0x000000060e00c22a */ /* 0x010fe20003f6e200 */
[----:B------:R-:W-:Y:S02]  /*1250*/  @!P1 MOV R6, 0xf0000000 ;  /* 0xf000000000069802 */ /* 0x000fe40000000f00 */
[----:B------:R-:W-:Y:S01]  /*1260*/  @!P1 MOV R7, 0x380fffff ;  /* 0x380fffff00079802 */ /* 0x000fe20000000f00 */
[----:B------:R-:W1:Y:S08]  /*1270*/  @!P4 F2F.F32.F64 R25, R26 ;  /* 0x0000001a0019c310 */ /* 0x000e700000301000 */
[----:B------:R2:W3:Y:S01]  /*1280*/  @!P4 F2F.F32.F64 R24, R22 ;  /* 0x000000160018c310 */ /* 0x0004e20000301000 */
[----:B-----5:R-:W-:-:S07]  /*1290*/  @!P1 DSETP.GEU.AND P5, PT, |R20|, R6, PT ;  /* 0x000000061400922a */ /* 0x020fce0003fae200 */
[----:B------:R4:W5:Y:S01]  /*12a0*/  @!P1 F2F.F32.F64 R26, R20 ;  /* 0x00000014001a9310 */ /* 0x0009620000301000 */
[----:B--2---:R-:W-:-:S06]  /*12b0*/  @!P2 IMAD.WIDE R22, R5, 0x8, R10 ;  /* 0x000000080516a825 */ /* 0x004fcc00078e020a */
[----:B------:R-:W2:Y:S01]  /*12c0*/  @!P2 LDG.E.64 R22, desc[UR10][R22.64] ;  /* 0x0000000a1616a981 */ /* 0x000ea2000c1e1b00 */
[----:B----4-:R-:W-:-:S06]  /*12d0*/  @!P2 IMAD.WIDE R20, R5, 0x8, R12 ;  /* 0x000000080514a825 */ /* 0x010fcc00078e020c */
[----:B------:R-:W4:Y:S01]  /*12e0*/  @!P2 LDG.E.64 R20, desc[UR10][R20.64] ;  /* 0x0000000a1414a981 */ /* 0x000f22000c1e1b00 */
[----:B-1----:R-:W-:Y:S01]  /*12f0*/  @!P0 FMUL R25, R25, 1.175494350822287508e-38 ;  /* 0x0080000019198820 */ /* 0x002fe20000400000 */
[----:B------:R-:W-:Y:S02]  /*1300*/  PLOP3.LUT P0, PT, PT, PT, PT, 0x80, 0x8 ;  /* 0x000000000008781c */ /* 0x000fe40003f0f070 */
[----:B------:R-:W-:Y:S01]  /*1310*/  @!P4 PLOP3.LUT P0, PT, P6, PT, PT, 0x80, 0x8 ;  /* 0x000000000008c81c */ /* 0x000fe2000370f070 */
[----:B------:R-:W-:-:S12]  /*1320*/  @!P1 DSETP.GEU.AND P6, PT, |R28|, R6, PT ;  /* 0x000000061c00922a */ /* 0x000fd80003fce200 */
[----:B---3--:R-:W-:Y:S01]  /*1330*/  @!P0 FMUL R24, R24, 1.175494350822287508e-38 ;  /* 0x0080000018188820 */ /* 0x008fe20000400000 */
[----:B------:R-:W-:Y:S02]  /*1340*/  PLOP3.LUT P0, PT, PT, PT, PT, 0x80, 0x8 ;  /* 0x000000000008781c */ /* 0x000fe40003f0f070 */
[----:B------:R-:W-:Y:S01]  /*1350*/  @!P1 PLOP3.LUT P0, PT, P5, PT, PT, 0x80, 0x8 ;  /* 0x000000000008981c */ /* 0x000fe20002f0f070 */
[----:B------:R1:W3:-:S12]  /*1360*/  @!P1 F2F.F32.F64 R19, R28 ;  /* 0x0000001c00139310 */ /* 0x0002d80000301000 */
[----:B-----5:R-:W-:Y:S01]  /*1370*/  @!P0 FMUL R26, R26, 1.175494350822287508e-38 ;  /* 0x008000001a1a8820 */ /* 0x020fe20000400000 */
[----:B------:R-:W-:Y:S02]  /*1380*/  PLOP3.LUT P0, PT, PT, PT, PT, 0x80, 0x8 ;  /* 0x000000000008781c */ /* 0x000fe40003f0f070 */
[----:B------:R-:W-:Y:S01]  /*1390*/  @!P1 PLOP3.LUT P0, PT, P6, PT, PT, 0x80, 0x8 ;  /* 0x000000000008981c */ /* 0x000fe2000370f070 */
[----:B------:R5:W-:Y:S01]  /*13a0*/  @!P4 F2F.F32.F64 R29, R14 ;  /* 0x0000000e001dc310 */ /* 0x000be20000301000 */
[----:B------:R-:W-:Y:S01]  /*13b0*/  @!P1 DSETP.GEU.AND P5, PT, |R8|, R6, PT ;  /* 0x000000060800922a */ /* 0x000fe20003fae200 */
[----:B------:R-:W-:Y:S01]  /*13c0*/  PLOP3.LUT P6, PT, PT, PT, PT, 0x80, 0x8 ;  /* 0x000000000008781c */ /* 0x000fe20003fcf070 */
[----:B-1----:R-:W-:Y:S01]  /*13d0*/  IMAD.MOV.U32 R28, RZ, RZ, RZ ;  /* 0x000000ffff1c7224 */ /* 0x002fe200078e00ff */
[----:B-----5:R-:W-:Y:S01]  /*13e0*/  @!P2 MOV R14, 0xf0000000 ;  /* 0xf0000000000ea802 */ /* 0x020fe20000000f00 */
[----:B------:R-:W-:-:S07]  /*13f0*/  @!P2 IMAD.MOV.U32 R15, RZ, RZ, 0x380fffff ;  /* 0x380fffffff0fa424 */ /* 0x000fce00078e00ff */
[----:B---3--:R-:W-:Y:S01]  /*1400*/  @!P0 FMUL R19, R19, 1.175494350822287508e-38 ;  /* 0x0080000013138820 */ /* 0x008fe20000400000 */
[----:B------:R-:W-:Y:S01]  /*1410*/  PLOP3.LUT P0, PT, PT, PT, PT, 0x80, 0x8 ;  /* 0x000000000008781c */ /* 0x000fe20003f0f070 */
[----:B------:R1:W3:Y:S01]  /*1420*/  @!P1 F2F.F32.F64 R8, R8 ;  /* 0x0000000800089310 */ /* 0x0002e20000301000 */
[----:B------:R-:W-:Y:S01]  /*1430*/  @!P4 PLOP3.LUT P0, PT, P3, PT, PT, 0x80, 0x8 ;  /* 0x000000000008c81c */ /* 0x000fe20001f0f070 */
[----:B------:R-:W-:Y:S01]  /*1440*/  @!P2 DSETP.GEU.AND P3, PT, |R16|, R14, PT ;  /* 0x0000000e1000a22a */ /* 0x000fe20003f6e200 */
[----:B------:R-:W-:Y:S02]  /*1450*/  @!P1 PLOP3.LUT P6, PT, P5, PT, PT, 0x80, 0x8 ;  /* 0x000000000008981c */ /* 0x000fe40002fcf070 */
[----:B------:R-:W-:-:S03]  /*1460*/  @!P4 MOV R28, R25 ;  /* 0x00000019001cc202 */ /* 0x000fc60000000f00 */
[----:B------:R-:W5:Y:S01]  /*1470*/  MUFU.RCP R25, R4 ;  /* 0x0000000400197308 */ /* 0x000f620000001000 */
[----:B------:R-:W-:Y:S02]  /*1480*/  PLOP3.LUT P5, PT, PT, PT, PT, 0x80, 0x8 ;  /* 0x000000000008781c */ /* 0x000fe40003faf070 */
[----:B------:R-:W-:Y:S02]  /*1490*/  @!P2 PLOP3.LUT P5, PT, P3, PT, PT, 0x80, 0x8 ;  /* 0x000000000008a81c */ /* 0x000fe40001faf070 */
[----:B-1----:R-:W-:-:S03]  /*14a0*/  IADD3 R9, PT, PT, R5, UR12, RZ ;  /* 0x0000000c05097c10 */ /* 0x002fc6000fffe0ff */
[----:B------:R-:W1:Y:S01]  /*14b0*/  @!P2 F2F.F32.F64 R16, R16 ;  /* 0x000000100010a310 */ /* 0x000e620000301000 */
[----:B------:R-:W-:Y:S01]  /*14c0*/  HFMA2 R27, -RZ, RZ, 0, 0 ;  /* 0x00000000ff1b7431 */ /* 0x000fe200000001ff */
[----:B------:R-:W-:Y:S02]  /*14d0*/  CS2R R6, SRZ ;  /* 0x0000000000067805 */ /* 0x000fe4000001ff00 */
[----:B------:R-:W-:Y:S01]  /*14e0*/  ISETP.GE.AND P3, PT, R9, R2, PT ;  /* 0x000000020900720c */ /* 0x000fe20003f66270 */
[----:B------:R-:W-:Y:S02]  /*14f0*/  @!P4 IMAD.MOV.U32 R6, RZ, RZ, R24 ;  /* 0x000000ffff06c224 */ /* 0x000fe400078e0018 */
[----:B------:R-:W-:Y:S02]  /*1500*/  HFMA2 R24, -RZ, RZ, 0, 0 ;  /* 0x00000000ff187431 */ /* 0x000fe400000001ff */
[----:B---3--:R-:W-:Y:S01]  /*1510*/  @!P6 FMUL R8, R8, 1.175494350822287508e-38 ;  /* 0x008000000808e820 */ /* 0x008fe20000400000 */
[----:B------:R-:W-:Y:S01]  /*1520*/  @!P1 MOV R27, R26 ;  /* 0x0000001a001b9202 */ /* 0x000fe20000000f00 */
[----:B------:R-:W-:-:S03]  /*1530*/  @!P1 IMAD.MOV.U32 R7, RZ, RZ, R19 ;  /* 0x000000ffff079224 */ /* 0x000fc600078e0013 */
[----:B------:R-:W-:Y:S01]  /*1540*/  @!P1 MOV R24, R8 ;  /* 0x0000000800189202 */ /* 0x000fe20000000f00 */
[----:B-----5:R-:W-:Y:S01]  /*1550*/  FMUL.FTZ R8, R25, R27 ;  /* 0x0000001b19087220 */ /* 0x020fe20000410000 */
[----:B------:R-:W-:Y:S01]  /*1560*/  CS2R R26, SRZ ;  /* 0x00000000001a7805 */ /* 0x000fe2000001ff00 */
[----:B-1----:R-:W-:Y:S01]  /*1570*/  @!P5 FMUL R16, R16, 1.175494350822287508e-38 ;  /* 0x008000001010d820 */ /* 0x002fe20000400000 */
[----:B------:R-:W-:Y:S01]  /*1580*/  @!P0 FMUL R29, R29, 1.175494350822287508e-38 ;  /* 0x008000001d1d8820 */ /* 0x000fe20000400000 */
[----:B0-----:R-:W-:Y:S02]  /*1590*/  FFMA.FTZ R8, R7, UR8, R8 ;  /* 0x0000000807087c23 */ /* 0x001fe40008010008 */
[----:B------:R-:W-:Y:S01]  /*15a0*/  @!P2 IMAD.MOV.U32 R26, RZ, RZ, R16 ;  /* 0x000000ffff1aa224 */ /* 0x000fe200078e0010 */
[----:B------:R-:W-:Y:S01]  /*15b0*/  @!P3 IADD3 R16, P0, PT, R0, R9, RZ ;  /* 0x000000090010b210 */ /* 0x000fe20007f1e0ff */
[----:B------:R-:W-:-:S03]  /*15c0*/  FMUL.FTZ R19, R8, UR9 ;  /* 0x0000000908137c20 */ /* 0x000fc60008410000 */
[----:B------:R-:W-:Y:S02]  /*15d0*/  @!P3 LEA.HI.X.SX32 R17, R9, R18, 0x1, P0 ;  /* 0x000000120911b211 */ /* 0x000fe400000f0eff */
[----:B------:R-:W-:Y:S01]  /*15e0*/  @!P3 LEA R18, P0, R16, UR6, 0x3 ;  /* 0x000000061012bc11 */ /* 0x000fe2000f8018ff */
[----:B------:R-:W-:-:S03]  /*15f0*/  FFMA.FTZ R8, R24, UR13, R19 ;  /* 0x0000000d18087c23 */ /* 0x000fc60008010013 */
[----:B------:R-:W-:Y:S01]  /*1600*/  @!P3 LEA.HI.X R19, R16, UR7, R17, 0x3, P0 ;  /* 0x000000071013bc11 */ /* 0x000fe200080f1c11 */
[----:B------:R-:W-:-:S05]  /*1610*/  @!P3 IMAD.WIDE R16, R9, 0x8, R10 ;  /* 0x000000080910b825 */ /* 0x000fca00078e020a */
[----:B------:R-:W3:Y:S04]  /*1620*/  @!P3 LDG.E.64 R18, desc[UR10][R18.64] ;  /* 0x0000000a1212b981 */ /* 0x000ee8000c1e1b00 */
[----:B------:R-:W5:Y:S01]  /*1630*/  @!P3 LDG.E.64 R16, desc[UR10][R16.64] ;  /* 0x0000000a1010b981 */ /* 0x000f62000c1e1b00 */
[--C-:B--2---:R-:W-:Y:S02]  /*1640*/  @!P2 DSETP.GEU.AND P0, PT, |R22|, R14.reuse, PT ;  /* 0x0000000e1600a22a */ /* 0x104fe40003f0e200 */
[----:B----4-:R-:W-:Y:S01]  /*1650*/  @!P2 DSETP.GEU.AND P6, PT, |R20|, R14, PT ;  /* 0x0000000e1400a22a */ /* 0x010fe20003fce200 */
[----:B------:R-:W-:-:S06]  /*1660*/  @!P3 IMAD.WIDE R14, R9, 0x8, R12 ;  /* 0x00000008090eb825 */ /* 0x000fcc00078e020c */
[----:B------:R-:W2:Y:S01]  /*1670*/  @!P3 LDG.E.64 R14, desc[UR10][R14.64] ;  /* 0x0000000a0e0eb981 */ /* 0x000ea2000c1e1b00 */
[----:B------:R0:W1:Y:S01]  /*1680*/  @!P2 F2F.F32.F64 R24, R22 ;  /* 0x000000160018a310 */ /* 0x0000620000301000 */
[----:B------:R-:W-:Y:S02]  /*1690*/  PLOP3.LUT P5, PT, PT, PT, PT, 0x80, 0x8 ;  /* 0x000000000008781c */ /* 0x000fe40003faf070 */
[----:B------:R-:W-:Y:S02]  /*16a0*/  @!P2 PLOP3.LUT P5, PT, P0, PT, PT, 0x80, 0x8 ;  /* 0x000000000008a81c */ /* 0x000fe400007af070 */
[----:B------:R-:W-:-:S03]  /*16b0*/  PLOP3.LUT P0, PT, PT, PT, PT, 0x80, 0x8 ;  /* 0x000000000008781c */ /* 0x000fc60003f0f070 */
[----:B------:R-:W4:Y:S01]  /*16c0*/  @!P2 F2F.F32.F64 R20, R20 ;  /* 0x000000140014a310 */ /* 0x000f220000301000 */
[----:B------:R-:W-:Y:S02]  /*16d0*/  @!P2 PLOP3.LUT P0, PT, P6, PT, PT, 0x80, 0x8 ;  /* 0x000000000008a81c */ /* 0x000fe4000370f070 */
[----:B0-----:R-:W-:Y:S02]  /*16e0*/  @!P3 MOV R22, 0xf0000000 ;  /* 0xf00000000016b802 */ /* 0x001fe40000000f00 */
[----:B------:R-:W-:Y:S02]  /*16f0*/  @!P3 MOV R23, 0x380fffff ;  /* 0x380fffff0017b802 */ /* 0x000fe40000000f00 */
[----:B------:R-:W-:Y:S01]  /*1700*/  @!P4 MOV R27, R29 ;  /* 0x0000001d001bc202 */ /* 0x000fe20000000f00 */
[----:B-1----:R-:W-:-:S06]  /*1710*/  @!P5 FMUL R24, R24, 1.175494350822287508e-38 ;  /* 0x008000001818d820 */ /* 0x002fcc0000400000 */
[----:B----4-:R-:W-:Y:S01]  /*1720*/  @!P0 FMUL R20, R20, 1.175494350822287508e-38 ;  /* 0x0080000014148820 */ /* 0x010fe20000400000 */
[----:B------:R-:W-:Y:S01]  /*1730*/  PLOP3.LUT P0, PT, PT, PT, PT, 0x80, 0x8 ;  /* 0x000000000008781c */ /* 0x000fe20003f0f070 */
[----:B------:R-:W-:Y:S01]  /*1740*/  FMUL.FTZ R21, R25, R26 ;  /* 0x0000001a19157220 */ /* 0x000fe20000410000 */
[----:B------:R-:W-:Y:S01]  /*1750*/  BSSY.RECONVERGENT B0, `(.L_x_26) ;  /* 0x0000031000007945 */ /* 0x000fe20003800200 */
[--C-:B---3--:R-:W-:Y:S01]  /*1760*/  @!P3 DSETP.GEU.AND P4, PT, |R18|, R22.reuse, PT ;  /* 0x000000161200b22a */ /* 0x108fe20003f8e200 */
[----:B------:R0:W1:Y:S01]  /*1770*/  @!P3 F2F.F32.F64 R18, R18 ;  /* 0x000000120012b310 */ /* 0x0000620000301000 */
[----:B-----5:R-:W-:-:S04]  /*1780*/  @!P3 DSETP.GEU.AND P5, PT, |R16|, R22, PT ;  /* 0x000000161000b22a */ /* 0x020fc80003fae200 */
[----:B------:R-:W-:Y:S02]  /*1790*/  @!P3 PLOP3.LUT P0, PT, P4, PT, PT, 0x80, 0x8 ;  /* 0x000000000008b81c */ /* 0x000fe4000270f070 */
[----:B------:R-:W-:Y:S01]  /*17a0*/  PLOP3.LUT P4, PT, PT, PT, PT, 0x80, 0x8 ;  /* 0x000000000008781c */ /* 0x000fe20003f8f070 */
[----:B------:R-:W3:Y:S01]  /*17b0*/  @!P3 F2F.F32.F64 R16, R16 ;  /* 0x000000100010b310 */ /* 0x000ee20000301000 */
[----:B------:R-:W-:Y:S01]  /*17c0*/  @!P3 PLOP3.LUT P4, PT, P5, PT, PT, 0x80, 0x8 ;  /* 0x000000000008b81c */ /* 0x000fe20002f8f070 */
[----:B0-----:R-:W-:Y:S02]  /*17d0*/  HFMA2 R19, -RZ, RZ, 0, 0 ;  /* 0x00000000ff137431 */ /* 0x001fe400000001ff */
[----:B------:R-:W-:-:S06]  /*17e0*/  @!P2 IMAD.MOV.U32 R19, RZ, RZ, R20 ;  /* 0x000000ffff13a224 */ /* 0x000fcc00078e0014 */
[----:B-1----:R-:W-:Y:S01]  /*17f0*/  @!P0 FMUL R18, R18, 1.175494350822287508e-38 ;  /* 0x0080000012128820 */ /* 0x002fe20000400000 */
[----:B------:R-:W-:Y:S01]  /*1800*/  PLOP3.LUT P0, PT, PT, PT, PT, 0x80, 0x8 ;  /* 0x000000000008781c */ /* 0x000fe20003f0f070 */
[----:B------:R-:W-:Y:S02]  /*1810*/  HFMA2 R20, -RZ, RZ, 0, 0 ;  /* 0x00000000ff147431 */ /* 0x000fe400000001ff */
[----:B---3--:R-:W-:Y:S01]  /*1820*/  @!P4 FMUL R16, R16, 1.175494350822287508e-38 ;  /* 0x008000001010c820 */ /* 0x008fe20000400000 */
[----:B------:R-:W-:Y:S01]  /*1830*/  FMUL.FTZ R17, R25, R28 ;  /* 0x0000001c19117220 */ /* 0x000fe20000410000 */
[----:B------:R-:W-:-:S03]  /*1840*/  @!P3 MOV R20, R18 ;  /* 0x000000120014b202 */ /* 0x000fc60000000f00 */
[----:B------:R-:W-:Y:S01]  /*1850*/  FFMA.FTZ R17, R6, UR8, R17 ;  /* 0x0000000806117c23 */ /* 0x000fe20008010011 */
[----:B--2---:R-:W-:Y:S01]  /*1860*/  @!P3 DSETP.GEU.AND P6, PT, |R14|, R22, PT ;  /* 0x000000160e00b22a */ /* 0x004fe20003fce200 */
[----:B------:R0:W1:Y:S01]  /*1870*/  @!P3 F2F.F32.F64 R14, R14 ;  /* 0x0000000e000eb310 */ /* 0x0000620000301000 */
[----:B------:R-:W-:-:S04]  /*1880*/  IADD3 R23, PT, PT, R3, UR4, RZ ;  /* 0x0000000403177c10 */ /* 0x000fc8000fffe0ff */
[----:B------:R-:W-:Y:S01]  /*1890*/  @!P3 PLOP3.LUT P0, PT, P6, PT, PT, 0x80, 0x8 ;  /* 0x000000000008b81c */ /* 0x000fe2000370f070 */
[----:B------:R-:W-:Y:S01]  /*18a0*/  IMAD.MOV.U32 R22, RZ, RZ, RZ ;  /* 0x000000ffff167224 */ /* 0x000fe200078e00ff */
[----:B------:R-:W-:Y:S02]  /*18b0*/  ISETP.GE.AND P4, PT, R23, R2, PT ;  /* 0x000000021700720c */ /* 0x000fe40003f86270 */
[----:B------:R-:W-:Y:S01]  /*18c0*/  @!P2 MOV R22, R24 ;  /* 0x000000180016a202 */ /* 0x000fe20000000f00 */
[----:B------:R-:W-:Y:S01]  /*18d0*/  IMAD.MOV.U32 R24, RZ, RZ, RZ ;  /* 0x000000ffff187224 */ /* 0x000fe200078e00ff */
[----:B------:R-:W-:Y:S01]  /*18e0*/  @!P3 MOV R24, R16 ;  /* 0x000000100018b202 */ /* 0x000fe20000000f00 */
[----:B0-----:R-:W-:Y:S02]  /*18f0*/  FMUL.FTZ R15, R25, R20 ;  /* 0x00000014190f7220 */ /* 0x001fe40000410000 */
[----:B------:R-:W-:Y:S01]  /*1900*/  FFMA.FTZ R21, R22, UR8, R21 ;  /* 0x0000000816157c23 */ /* 0x000fe20008010015 */
[----:B------:R-:W-:Y:S01]  /*1910*/  FMUL.FTZ R16, R17, UR9 ;  /* 0x0000000911107c20 */ /* 0x000fe20008410000 */
[----:B------:R-:W-:-:S02]  /*1920*/  FFMA.FTZ R15, R24, UR8, R15 ;  /* 0x00000008180f7c23 */ /* 0x000fc4000801000f */
[----:B-1----:R-:W-:Y:S01]  /*1930*/  @!P0 FMUL R14, R14, 1.175494350822287508e-38 ;  /* 0x008000000e0e8820 */ /* 0x002fe20000400000 */
[----:B------:R-:W-:Y:S01]  /*1940*/  FMUL.FTZ R26, R21, UR9 ;  /* 0x00000009151a7c20 */ /* 0x000fe20008410000 */
[----:B------:R-:W-:Y:S02]  /*1950*/  IMAD.MOV.U32 R25, RZ, RZ, RZ ;  /* 0x000000ffff197224 */ /* 0x000fe400078e00ff */
[----:B------:R-:W-:Y:S01]  /*1960*/  FMUL.FTZ R28, R15, UR9 ;  /* 0x000000090f1c7c20 */ /* 0x000fe20008410000 */
[----:B------:R-:W-:Y:S01]  /*1970*/  FFMA.FTZ R16, R27, UR13, R16 ;  /* 0x0000000d1b107c23 */ /* 0x000fe20008010010 */
[----:B------:R-:W-:Y:S01]  /*1980*/  FFMA.FTZ R26, R19, UR13, R26 ;  /* 0x0000000d131a7c23 */ /* 0x000fe2000801001a */
[----:B------:R-:W-:Y:S01]  /*1990*/  @!P3 MOV R25, R14 ;  /* 0x0000000e0019b202 */ /* 0x000fe20000000f00 */
[----:B------:R-:W-:Y:S06]  /*19a0*/  @P4 BRA `(.L_x_27) ;  /* 0x00000000002c4947 */ /* 0x000fec0003800000 */
[----:B------:R-:W0:Y:S01]  /*19b0*/  MUFU.RCP R15, UR14 ;  /* 0x0000000e000f7d08 */ /* 0x000e220008001000 */
[----:B------:R-:W-:-:S04]  /*19c0*/  IMAD.WIDE R18, R23, 0x8, R10 ;  /* 0x0000000817127825 */ /* 0x000fc800078e020a */
[----:B------:R-:W-:-:S04]  /*19d0*/  IMAD.WIDE R20, R23, 0x8, R12 ;  /* 0x0000000817147825 */ /* 0x000fc800078e020c */
[C---:B0-----:R-:W-:Y:S01]  /*19e0*/  FMUL.FTZ R15, R16.reuse, R15 ;  /* 0x0000000f100f7220 */ /* 0x041fe20000410000 */
[----:B------:R-:W-:-:S03]  /*19f0*/  FMUL.FTZ R16, R16, 1 ;  /* 0x3f80000010107820 */ /* 0x000fc60000410000 */
[----:B------:R-:W-:-:S03]  /*1a00*/  FFMA.FTZ R15, -R15, UR15, R6 ;  /* 0x0000000f0f0f7c23 */ /* 0x000fc60008010106 */
[----:B------:R-:W-:Y:S01]  /*1a10*/  F2F.F64.F32 R16, R16 ;  /* 0x0000001000107310 */ /* 0x000fe20000201800 */
[----:B------:R-:W-:-:S07]  /*1a20*/  FMUL.FTZ R15, R15, 1 ;  /* 0x3f8000000f0f7820 */ /* 0x000fce0000410000 */
[----:B------:R-:W0:Y:S02]  /*1a30*/  F2F.F64.F32 R14, R15 ;  /* 0x0000000f000e7310 */ /* 0x000e240000201800 */
[----:B0-----:R0:W-:Y:S04]  /*1a40*/  STG.E.64 desc[UR10][R18.64], R14 ;  /* 0x0000000e12007986 */ /* 0x0011e8000c101b0a */
[----:B------:R0:W-:Y:S02]  /*1a50*/  STG.E.64 desc[UR10][R20.64], R16 ;  /* 0x0000001014007986 */ /* 0x0001e4000c101b0a */
.L_x_27:
[----:B------:R-:W-:Y:S05]  /*1a60*/  BSYNC.RECONVERGENT B0 ;  /* 0x0000000000007941 */ /* 0x000fea0003800200 */
.L_x_26:
[----:B------:R-:W-:Y:S04]  /*1a70*/  BSSY.RECONVERGENT B0, `(.L_x_28) ;  /* 0x000000e000007945 */ /* 0x000fe80003800200 */
[----:B------:R-:W-:Y:S05]  /*1a80*/  @P1 BRA `(.L_x_29) ;  /* 0x0000000000301947 */ /* 0x000fea0003800000 */
[----:B0-----:R-:W0:Y:S01]  /*1a90*/  MUFU.RCP R15, UR14 ;  /* 0x0000000e000f7d08 */ /* 0x001e220008001000 */
[----:B------:R-:W-:Y:S01]  /*1aa0*/  FMUL.FTZ R14, R8, 1 ;  /* 0x3f800000080e7820 */ /* 0x000fe20000410000 */
[----:B------:R-:W-:-:S05]  /*1ab0*/  IADD3 R17, PT, PT, R23, UR12, RZ ;  /* 0x0000000c17117c10 */ /* 0x000fca000fffe0ff */
[----:B------:R-:W-:-:S04]  /*1ac0*/  IMAD.WIDE R18, R17, 0x8, R10 ;  /* 0x0000000811127825 */ /* 0x000fc800078e020a */
[----:B------:R-:W-:-:S04]  /*1ad0*/  IMAD.WIDE R16, R17, 0x8, R12 ;  /* 0x0000000811107825 */ /* 0x000fc800078e020c */
[----:B0-----:R-:W-:Y:S02]  /*1ae0*/  FMUL.FTZ R6, R8, R15 ;  /* 0x0000000f08067220 */ /* 0x001fe40000410000 */
[----:B------:R-:W-:Y:S02]  /*1af0*/  F2F.F64.F32 R14, R14 ;  /* 0x0000000e000e7310 */ /* 0x000fe40000201800 */
[----:B------:R-:W-:-:S04]  /*1b00*/  FFMA.FTZ R6, -R6, UR15, R7 ;  /* 0x0000000f06067c23 */ /* 0x000fc80008010107 */
[----:B------:R-:W-:-:S06]  /*1b10*/  FMUL.FTZ R6, R6, 1 ;  /* 0x3f80000006067820 */ /* 0x000fcc0000410000 */
[----:B------:R-:W0:Y:S02]  /*1b20*/  F2F.F64.F32 R6, R6 ;  /* 0x0000000600067310 */ /* 0x000e240000201800 */
[----:B0-----:R1:W-:Y:S04]  /*1b30*/  STG.E.64 desc[UR10][R18.64], R6 ;  /* 0x0000000612007986 */ /* 0x0013e8000c101b0a */
[----:B------:R1:W-:Y:S02]  /*1b40*/  STG.E.64 desc[UR10][R16.64], R14 ;  /* 0x0000000e10007986 */ /* 0x0003e4000c101b0a */
.L_x_29:
[----:B------:R-:W-:Y:S05]  /*1b50*/  BSYNC.RECONVERGENT B0 ;  /* 0x0000000000007941 */ /* 0x000fea0003800200 */
.L_x_28:
[----:B------:R-:W-:Y:S04]  /*1b60*/  BSSY.RECONVERGENT B0, `(.L_x_30) ;  /* 0x000000d000007945 */ /* 0x000fe80003800200 */
[----:B------:R-:W-:Y:S05]  /*1b70*/  @P2 BRA `(.L_x_31) ;  /* 0x00000000002c2947 */ /* 0x000fea0003800000 */
[----:B-1----:R-:W1:Y:S01]  /*1b80*/  MUFU.RCP R7, UR14 ;  /* 0x0000000e00077d08 */ /* 0x002e620008001000 */
[----:B0-----:R-:W-:Y:S01]  /*1b90*/  FMUL.FTZ R14, R26, 1 ;  /* 0x3f8000001a0e7820 */ /* 0x001fe20000410000 */
[----:B------:R-:W-:-:S04]  /*1ba0*/  IMAD.WIDE R16, R5, 0x8, R10 ;  /* 0x0000000805107825 */ /* 0x000fc800078e020a */
[----:B------:R-:W-:Y:S02]  /*1bb0*/  IMAD.WIDE R18, R5, 0x8, R12 ;  /* 0x0000000805127825 */ /* 0x000fe400078e020c */
[----:B------:R-:W-:Y:S02]  /*1bc0*/  F2F.F64.F32 R14, R14 ;  /* 0x0000000e000e7310 */ /* 0x000fe40000201800 */
[----:B-1----:R-:W-:-:S04]  /*1bd0*/  FMUL.FTZ R7, R26, R7 ;  /* 0x000000071a077220 */ /* 0x002fc80000410000 */
[----:B------:R-:W-:-:S04]  /*1be0*/  FFMA.FTZ R7, -R7, UR15, R22 ;  /* 0x0000000f07077c23 */ /* 0x000fc80008010116 */
[----:B------:R-:W-:-:S06]  /*1bf0*/  FMUL.FTZ R7, R7, 1 ;  /* 0x3f80000007077820 */ /* 0x000fcc0000410000 */
[----:B------:R-:W0:Y:S02]  /*1c00*/  F2F.F64.F32 R6, R7 ;  /* 0x0000000700067310 */ /* 0x000e240000201800 */
[----:B0-----:R2:W-:Y:S04]  /*1c10*/  STG.E.64 desc[UR10][R16.64], R6 ;  /* 0x0000000610007986 */ /* 0x0015e8000c101b0a */
[----:B------:R2:W-:Y:S02]  /*1c20*/  STG.E.64 desc[UR10][R18.64], R14 ;  /* 0x0000000e12007986 */ /* 0x0005e4000c101b0a */
.L_x_31:
[----:B------:R-:W-:Y:S05]  /*1c30*/  BSYNC.RECONVERGENT B0 ;  /* 0x0000000000007941 */ /* 0x000fea0003800200 */
.L_x_30:
[----:B------:R-:W-:Y:S01]  /*1c40*/  BSSY.RECONVERGENT B0, `(.L_x_32) ;  /* 0x000000e000007945 */ /* 0x000fe20003800200 */
[----:B------:R-:W-:-:S03]  /*1c50*/  FFMA.FTZ R25, R25, UR13, R28 ;  /* 0x0000000d19197c23 */ /* 0x000fc6000801001c */
[----:B------:R-:W-:Y:S05]  /*1c60*/  @P3 BRA `(.L_x_33) ;  /* 0x00000000002c3947 */ /* 0x000fea0003800000 */
[----:B-12---:R-:W1:Y:S01]  /*1c70*/  MUFU.RCP R6, UR14 ;  /* 0x0000000e00067d08 */ /* 0x006e620008001000 */
[----:B0-----:R-:W-:Y:S01]  /*1c80*/  FMUL.FTZ R14, R25, 1 ;  /* 0x3f800000190e7820 */ /* 0x001fe20000410000 */
[----:B------:R-:W-:-:S04]  /*1c90*/  IMAD.WIDE R16, R9, 0x8, R10 ;  /* 0x0000000809107825 */ /* 0x000fc800078e020a */
[----:B------:R-:W-:Y:S02]  /*1ca0*/  IMAD.WIDE R8, R9, 0x8, R12 ;  /* 0x0000000809087825 */ /* 0x000fe400078e020c */
[----:B------:R-:W-:Y:S02]  /*1cb0*/  F2F.F64.F32 R14, R14 ;  /* 0x0000000e000e7310 */ /* 0x000fe40000201800 */
[----:B-1----:R-:W-:-:S04]  /*1cc0*/  FMUL.FTZ R5, R25, R6 ;  /* 0x0000000619057220 */ /* 0x002fc80000410000 */
[----:B------:R-:W-:-:S04]  /*1cd0*/  FFMA.FTZ R5, -R5, UR15, R24 ;  /* 0x0000000f05057c23 */ /* 0x000fc80008010118 */
[----:B------:R-:W-:-:S04]  /*1ce0*/  FMUL.FTZ R5, R5, 1 ;  /* 0x3f80000005057820 */ /* 0x000fc80000410000 */
[----:B------:R-:W0:Y:S02]  /*1cf0*/  F2F.F64.F32 R6, R5 ;  /* 0x0000000500067310 */ /* 0x000e240000201800 */
[----:B0-----:R3:W-:Y:S04]  /*1d00*/  STG.E.64 desc[UR10][R16.64], R6 ;  /* 0x0000000610007986 */ /* 0x0017e8000c101b0a */
[----:B------:R3:W-:Y:S02]  /*1d10*/  STG.E.64 desc[UR10][R8.64], R14 ;  /* 0x0000000e08007986 */ /* 0x0007e4000c101b0a */
.L_x_33:
[----:B------:R-:W-:Y:S05]  /*1d20*/  BSYNC.RECONVERGENT B0 ;  /* 0x0000000000007941 */ /* 0x000fea0003800200 */
.L_x_32:
[----:B------:R-:W-:-:S06]  /*1d30*/  ULEA UR4, UR12, UR4, 0x2 ;  /* 0x000000040c047291 */ /* 0x000fcc000f8e10ff */
[----:B------:R-:W-:-:S13]  /*1d40*/  ISETP.LE.AND P0, PT, R2, UR4, PT ;  /* 0x0000000402007c0c */ /* 0x000fda000bf03270 */
[----:B------:R-:W-:Y:S05]  /*1d50*/  @!P0 BRA `(.L_x_34) ;  /* 0xfffffff000a88947 */ /* 0x000fea000383ffff */
[----:B------:R-:W-:Y:S05]  /*1d60*/  EXIT ;  /* 0x000000000000794d */ /* 0x000fea0003800000 */
.L_x_35:
        /* <DEDUP_REMOVED lines=9> */
.L_x_38:


//--------------------- .nv.shared.reserved.0     --------------------------
	.section	.nv.shared.reserved.0,"aw",@nobits
	.weak		__nv_reservedSMEM_offset_0_alias
	.size		__nv_reservedSMEM_offset_0_alias, 0, 64
	.other		__nv_reservedSMEM_offset_0_alias,@"STO_CUDA_RESERVED_SHARED STV_DEFAULT"
__nv_reservedSMEM_offset_0_alias:
	.zero		0
	.zero		64


//--------------------- .nv.global                --------------------------
	.section	.nv.global,"aw",@nobits
.nv.global:
	.type		_ZN55_INTERNAL_56f59b4e_24_multi_tensor_novograd_cu_9c9230b34cuda3std3__48in_placeE,@object
	.size		_ZN55_INTERNAL_56f59b4e_24_multi_tensor_novograd_cu_9c9230b34cuda3std3__48in_placeE,(_ZN55_INTERNAL_56f59b4e_24_multi_tensor_novograd_cu_9c9230b34cuda3std6ranges3__45__cpo8distanceE - _ZN55_INTERNAL_56f59b4e_24_multi_tensor_novograd_cu_9c9230b34cuda3std3__48in_placeE)
_ZN55_INTERNAL_56f59b4e_24_multi_tensor_novograd_cu_9c9230b34cuda3std3__48in_placeE:
	.zero		1
	.type		_ZN55_INTERNAL_56f59b4e_24_multi_tensor_novograd_cu_9c9230b34cuda3std6ranges3__45__cpo8distanceE,@object
	.size		_ZN55_INTERNAL_56f59b4e_24_multi_tensor_novograd_cu_9c9230b34cuda3std6ranges3__45__cpo8distanceE,(_ZN55_INTERNAL_56f59b4e_24_multi_tensor_novograd_cu_9c9230b34cuda3std3__45__cpo6cbeginE - _ZN55_INTERNAL_56f59b4e_24_multi_tensor_novograd_cu_9c9230b34cuda3std6ranges3__45__cpo8distanceE)
_ZN55_INTERNAL_56f59b4e_24_multi_tensor_novograd_cu_9c9230b34cuda3std6ranges3__45__cpo8distanceE:
	.zero		1
	.type		_ZN55_INTERNAL_56f59b4e_24_multi_tensor_novograd_cu_9c9230b34cuda3std3__45__cpo6cbeginE,@object
	.size		_ZN55_INTERNAL_56f59b4e_24_multi_tensor_novograd_cu_9c9230b34cuda3std3__45__cpo6cbeginE,(_ZN55_INTERNAL_56f59b4e_24_multi_tensor_novograd_cu_9c9230b34cuda3std6ranges3__45__cpo7advanceE - _ZN55_INTERNAL_56f59b4e_24_multi_tensor_novograd_cu_9c9230b34cuda3std3__45__cpo6cbeginE)
_ZN55_INTERNAL_56f59b4e_24_multi_tensor_novograd_cu_9c9230b34cuda3std3__45__cpo6cbeginE:
	.zero		1
	.type		_ZN55_INTERNAL_56f59b4e_24_multi_tensor_novograd_cu_9c9230b34cuda3std6ranges3__45__cpo7advanceE,@object
	.size		_ZN55_INTERNAL_56f59b4e_24_multi_tensor_novograd_cu_9c9230b34cuda3std6ranges3__45__cpo7advanceE,(_ZN55_INTERNAL_56f59b4e_24_multi_tensor_novograd_cu_9c9230b34cuda3std3__45__cpo7crbeginE - _ZN55_INTERNAL_56f59b4e_24_multi_tensor_novograd_cu_9c9230b34cuda3std6ranges3__45__cpo7advanceE)
_ZN55_INTERNAL_56f59b4e_24_multi_tensor_novograd_cu_9c9230b34cuda3std6ranges3__45__cpo7advanceE:
	.zero		1
	.type		_ZN55_INTERNAL_56f59b4e_24_multi_tensor_novograd_cu_9c9230b34cuda3std3__45__cpo7crbeginE,@object
	.size		_ZN55_INTERNAL_56f59b4e_24_multi_tensor_novograd_cu_9c9230b34cuda3std3__45__cpo7crbeginE,(_ZN55_INTERNAL_56f59b4e_24_multi_tensor_novograd_cu_9c9230b34cuda3std6ranges3__45__cpo4dataE - _ZN55_INTERNAL_56f59b4e_24_multi_tensor_novograd_cu_9c9230b34cuda3std3__45__cpo7crbeginE)
_ZN55_INTERNAL_56f59b4e_24_multi_tensor_novograd_cu_9c9230b34cuda3std3__45__cpo7crbeginE:
	.zero		1
	.type		_ZN55_INTERNAL_56f59b4e_24_multi_tensor_novograd_cu_9c9230b34cuda3std6ranges3__45__cpo4dataE,@object
	.size		_ZN55_INTERNAL_56f59b4e_24_multi_tensor_novograd_cu_9c9230b34cuda3std6ranges3__45__cpo4dataE,(_ZN55_INTERNAL_56f59b4e_24_multi_tensor_novograd_cu_9c9230b34cuda3std6ranges3__45__cpo5beginE - _ZN55_INTERNAL_56f59b4e_24_multi_tensor_novograd_cu_9c9230b34cuda3std6ranges3__45__cpo4dataE)
_ZN55_INTERNAL_56f59b4e_24_multi_tensor_novograd_cu_9c9230b34cuda3std6ranges3__45__cpo4dataE:
	.zero		1
	.type		_ZN55_INTERNAL_56f59b4e_24_multi_tensor_novograd_cu_9c9230b34cuda3std6ranges3__45__cpo5beginE,@object
	.size		_ZN55_INTERNAL_56f59b4e_24_multi_tensor_novograd_cu_9c9230b34cuda3std6ranges3__45__cpo5beginE,(_ZN55_INTERNAL_56f59b4e_24_multi_tensor_novograd_cu_9c9230b34cuda3std3__457_GLOBAL__N__56f59b4e_24_multi_tensor_novograd_cu_9c9230b36ignoreE - _ZN55_INTERNAL_56f59b4e_24_multi_tensor_novograd_cu_9c9230b34cuda3std6ranges3__45__cpo5beginE)
_ZN55_INTERNAL_56f59b4e_24_multi_tensor_novograd_cu_9c9230b34cuda3std6ranges3__45__cpo5beginE:
	.zero		1
	.type		_ZN55_INTERNAL_56f59b4e_24_multi_tensor_novograd_cu_9c9230b34cuda3std3__457_GLOBAL__N__56f59b4e_24_multi_tensor_novograd_cu_9c9230b36ignoreE,@object
	.size		_ZN55_INTERNAL_56f59b4e_24_multi_tensor_novograd_cu_9c9230b34cuda3std3__457_GLOBAL__N__56f59b4e_24_multi_tensor_novograd_cu_9c9230b36ignoreE,(_ZN55_INTERNAL_56f59b4e_24_multi_tensor_novograd_cu_9c9230b34cuda3std6ranges3__45__cpo4sizeE - _ZN55_INTERNAL_56f59b4e_24_multi_tensor_novograd_cu_9c9230b34cuda3std3__457_GLOBAL__N__56f59b4e_24_multi_tensor_novograd_cu_9c9230b36ignoreE)
_ZN55_INTERNAL_56f59b4e_24_multi_tensor_novograd_cu_9c9230b34cuda3std3__457_GLOBAL__N__56f59b4e_24_multi_tensor_novograd_cu_9c9230b36ignoreE:
	.zero		1
	.type		_ZN55_INTERNAL_56f59b4e_24_multi_tensor_novograd_cu_9c9230b34cuda3std6ranges3__45__cpo4sizeE,@object
	.size		_ZN55_INTERNAL_56f59b4e_24_multi_tensor_novograd_cu_9c9230b34cuda3std6ranges3__45__cpo4sizeE,(_ZN55_INTERNAL_56f59b4e_24_multi_tensor_novograd_cu_9c9230b34cuda3std3__45__cpo5beginE - _ZN55_INTERNAL_56f59b4e_24_multi_tensor_novograd_cu_9c9230b34cuda3std6ranges3__45__cpo4sizeE)
_ZN55_INTERNAL_56f59b4e_24_multi_tensor_novograd_cu_9c9230b34cuda3std6ranges3__45__cpo4sizeE:
	.zero		1
	.type		_ZN55_INTERNAL_56f59b4e_24_multi_tensor_novograd_cu_9c9230b34cuda3std3__45__cpo5beginE,@object
	.size		_ZN55_INTERNAL_56f59b4e_24_multi_tensor_novograd_cu_9c9230b34cuda3std3__45__cpo5beginE,(_ZN55_INTERNAL_56f59b4e_24_multi_tensor_novograd_cu_9c9230b34cuda3std6ranges3__45__cpo6cbeginE - _ZN55_INTERNAL_56f59b4e_24_multi_tensor_novograd_cu_9c9230b34cuda3std3__45__cpo5beginE)
_ZN55_INTERNAL_56f59b4e_24_multi_tensor_novograd_cu_9c9230b34cuda3std3__45__cpo5beginE:
	.zero		1
	.type		_ZN55_INTERNAL_56f59b4e_24_multi_tensor_novograd_cu_9c9230b34cuda3std6ranges3__45__cpo6cbeginE,@object
	.size		_ZN55_INTERNAL_56f59b4e_24_multi_tensor_novograd_cu_9c9230b34cuda3std6ranges3__45__cpo6cbeginE,(_ZN55_INTERNAL_56f59b4e_24_multi_tensor_novograd_cu_9c9230b34cuda3std3__45__cpo6rbeginE - _ZN55_INTERNAL_56f59b4e_24_multi_tensor_novograd_cu_9c9230b34cuda3std6ranges3__45__cpo6cbeginE)
_ZN55_INTERNAL_56f59b4e_24_multi_tensor_novograd_cu_9c9230b34cuda3std6ranges3__45__cpo6cbeginE:
	.zero		1
	.type		_ZN55_INTERNAL_56f59b4e_24_multi_tensor_novograd_cu_9c9230b34cuda3std3__45__cpo6rbeginE,@object
	.size		_ZN55_INTERNAL_56f59b4e_24_multi_tensor_novograd_cu_9c9230b34cuda3std3__45__cpo6rbeginE,(_ZN55_INTERNAL_56f59b4e_24_multi_tensor_novograd_cu_9c9230b34cuda3std6ranges3__45__cpo4nextE - _ZN55_INTERNAL_56f59b4e_24_multi_tensor_novograd_cu_9c9230b34cuda3std3__45__cpo6rbeginE)
_ZN55_INTERNAL_56f59b4e_24_multi_tensor_novograd_cu_9c9230b34cuda3std3__45__cpo6rbeginE:
	.zero		1
	.type		_ZN55_INTERNAL_56f59b4e_24_multi_tensor_novograd_cu_9c9230b34cuda3std6ranges3__45__cpo4nextE,@object
	.size		_ZN55_INTERNAL_56f59b4e_24_multi_tensor_novograd_cu_9c9230b34cuda3std6ranges3__45__cpo4nextE,(_ZN55_INTERNAL_56f59b4e_24_multi_tensor_novograd_cu_9c9230b34cuda3std6ranges3__45__cpo4swapE - _ZN55_INTERNAL_56f59b4e_24_multi_tensor_novograd_cu_9c9230b34cuda3std6ranges3__45__cpo4nextE)
_ZN55_INTERNAL_56f59b4e_24_multi_tensor_novograd_cu_9c9230b34cuda3std6ranges3__45__cpo4nextE:
	.zero		1
	.type		_ZN55_INTERNAL_56f59b4e_24_multi_tensor_novograd_cu_9c9230b34cuda3std6ranges3__45__cpo4swapE,@object
	.size		_ZN55_INTERNAL_56f59b4e_24_multi_tensor_novograd_cu_9c9230b34cuda3std6ranges3__45__cpo4swapE,(_ZN55_INTERNAL_56f59b4e_24_multi_tensor_novograd_cu_9c9230b34cuda3std3__420unreachable_sentinelE - _ZN55_INTERNAL_56f59b4e_24_multi_tensor_novograd_cu_9c9230b34cuda3std6ranges3__45__cpo4swapE)
_ZN55_INTERNAL_56f59b4e_24_multi_tensor_novograd_cu_9c9230b34cuda3std6ranges3__45__cpo4swapE:
	.zero		1
	.type		_ZN55_INTERNAL_56f59b4e_24_multi_tensor_novograd_cu_9c9230b34cuda3std3__420unreachable_sentinelE,@object
	.size		_ZN55_INTERNAL_56f59b4e_24_multi_tensor_novograd_cu_9c9230b34cuda3std3__420unreachable_sentinelE,(_ZN55_INTERNAL_56f59b4e_24_multi_tensor_novograd_cu_9c9230b36thrust24THRUST_300001_SM_1000_NS6system6detail10sequential3seqE - _ZN55_INTERNAL_56f59b4e_24_multi_tensor_novograd_cu_9c9230b34cuda3std3__420unreachable_sentinelE)
_ZN55_INTERNAL_56f59b4e_24_multi_tensor_novograd_cu_9c9230b34cuda3std3__420unreachable_sentinelE:
	.zero		1
	.type		_ZN55_INTERNAL_56f59b4e_24_multi_tensor_novograd_cu_9c9230b36thrust24THRUST_300001_SM_1000_NS6system6detail10sequential3seqE,@object
	.size		_ZN55_INTERNAL_56f59b4e_24_multi_tensor_novograd_cu_9c9230b36thrust24THRUST_300001_SM_1000_NS6system6detail10sequential3seqE,(_ZN55_INTERNAL_56f59b4e_24_multi_tensor_novograd_cu_9c9230b34cuda3std3__45__cpo4cendE - _ZN55_INTERNAL_56f59b4e_24_multi_tensor_novograd_cu_9c9230b36thrust24THRUST_300001_SM_1000_NS6system6detail10sequential3seqE)
_ZN55_INTERNAL_56f59b4e_24_multi_tensor_novograd_cu_9c9230b36thrust24THRUST_300001_SM_1000_NS6system6detail10sequential3seqE:
	.zero		1
	.type		_ZN55_INTERNAL_56f59b4e_24_multi_tensor_novograd_cu_9c9230b34cuda3std3__45__cpo4cendE,@object
	.size		_ZN55_INTERNAL_56f59b4e_24_multi_tensor_novograd_cu_9c9230b34cuda3std3__45__cpo4cendE,(_ZN55_INTERNAL_56f59b4e_24_multi_tensor_novograd_cu_9c9230b34cuda3std6ranges3__45__cpo9iter_swapE - _ZN55_INTERNAL_56f59b4e_24_multi_tensor_novograd_cu_9c9230b34cuda3std3__45__cpo4cendE)
_ZN55_INTERNAL_56f59b4e_24_multi_tensor_novograd_cu_9c9230b34cuda3std3__45__cpo4cendE:
	.zero		1
	.type		_ZN55_INTERNAL_56f59b4e_24_multi_tensor_novograd_cu_9c9230b34cuda3std6ranges3__45__cpo9iter_swapE,@object
	.size		_ZN55_INTERNAL_56f59b4e_24_multi_tensor_novograd_cu_9c9230b34cuda3std6ranges3__45__cpo9iter_swapE,(_ZN55_INTERNAL_56f59b4e_24_multi_tensor_novograd_cu_9c9230b34cuda3std3__45__cpo5crendE - _ZN55_INTERNAL_56f59b4e_24_multi_tensor_novograd_cu_9c9230b34cuda3std6ranges3__45__cpo9iter_swapE)
_ZN55_INTERNAL_56f59b4e_24_multi_tensor_novograd_cu_9c9230b34cuda3std6ranges3__45__cpo9iter_swapE:
	.zero		1
	.type		_ZN55_INTERNAL_56f59b4e_24_multi_tensor_novograd_cu_9c9230b34cuda3std3__45__cpo5crendE,@object
	.size		_ZN55_INTERNAL_56f59b4e_24_multi_tensor_novograd_cu_9c9230b34cuda3std3__45__cpo5crendE,(_ZN55_INTERNAL_56f59b4e_24_multi_tensor_novograd_cu_9c9230b34cuda3std6ranges3__45__cpo5cdataE - _ZN55_INTERNAL_56f59b4e_24_multi_tensor_novograd_cu_9c9230b34cuda3std3__45__cpo5crendE)
_ZN55_INTERNAL_56f59b4e_24_multi_tensor_novograd_cu_9c9230b34cuda3std3__45__cpo5crendE:
	.zero		1
	.type		_ZN55_INTERNAL_56f59b4e_24_multi_tensor_novograd_cu_9c9230b34cuda3std6ranges3__45__cpo5cdataE,@object
	.size		_ZN55_INTERNAL_56f59b4e_24_multi_tensor_novograd_cu_9c9230b34cuda3std6ranges3__45__cpo5cdataE,(_ZN55_INTERNAL_56f59b4e_24_multi_tensor_novograd_cu_9c9230b34cuda3std6ranges3__45__cpo3endE - _ZN55_INTERNAL_56f59b4e_24_multi_tensor_novograd_cu_9c9230b34cuda3std6ranges3__45__cpo5cdataE)
_ZN55_INTERNAL_56f59b4e_24_multi_tensor_novograd_cu_9c9230b34cuda3std6ranges3__45__cpo5cdataE:
	.zero		1
	.type		_ZN55_INTERNAL_56f59b4e_24_multi_tensor_novograd_cu_9c9230b34cuda3std6ranges3__45__cpo3endE,@object
	.size		_ZN55_INTERNAL_56f59b4e_24_multi_tensor_novograd_cu_9c9230b34cuda3std6ranges3__45__cpo3endE,(_ZN55_INTERNAL_56f59b4e_24_multi_tensor_novograd_cu_9c9230b34cuda3std3__419piecewise_constructE - _ZN55_INTERNAL_56f59b4e_24_multi_tensor_novograd_cu_9c9230b34cuda3std6ranges3__45__cpo3endE)
_ZN55_INTERNAL_56f59b4e_24_multi_tensor_novograd_cu_9c9230b34cuda3std6ranges3__45__cpo3endE:
	.zero		1
	.type		_ZN55_INTERNAL_56f59b4e_24_multi_tensor_novograd_cu_9c9230b34cuda3std3__419piecewise_constructE,@object
	.size		_ZN55_INTERNAL_56f59b4e_24_multi_tensor_novograd_cu_9c9230b34cuda3std3__419piecewise_constructE,(_ZN55_INTERNAL_56f59b4e_24_multi_tensor_novograd_cu_9c9230b34cuda3std6ranges3__45__cpo5ssizeE - _ZN55_INTERNAL_56f59b4e_24_multi_tensor_novograd_cu_9c9230b34cuda3std3__419piecewise_constructE)
_ZN55_INTERNAL_56f59b4e_24_multi_tensor_novograd_cu_9c9230b34cuda3std3__419piecewise_constructE:
	.zero		1
	.type		_ZN55_INTERNAL_56f59b4e_24_multi_tensor_novograd_cu_9c9230b34cuda3std6ranges3__45__cpo5ssizeE,@object
	.size		_ZN55_INTERNAL_56f59b4e_24_multi_tensor_novograd_cu_9c9230b34cuda3std6ranges3__45__cpo5ssizeE,(_ZN55_INTERNAL_56f59b4e_24_multi_tensor_novograd_cu_9c9230b34cuda3std3__45__cpo3endE - _ZN55_INTERNAL_56f59b4e_24_multi_tensor_novograd_cu_9c9230b34cuda3std6ranges3__45__cpo5ssizeE)
_ZN55_INTERNAL_56f59b4e_24_multi_tensor_novograd_cu_9c9230b34cuda3std6ranges3__45__cpo5ssizeE:
	.zero		1
	.type		_ZN55_INTERNAL_56f59b4e_24_multi_tensor_novograd_cu_9c9230b34cuda3std3__45__cpo3endE,@object
	.size		_ZN55_INTERNAL_56f59b4e_24_multi_tensor_novograd_cu_9c9230b34cuda3std3__45__cpo3endE,(_ZN55_INTERNAL_56f59b4e_24_multi_tensor_novograd_cu_9c9230b34cuda3std6ranges3__45__cpo4cendE - _ZN55_INTERNAL_56f59b4e_24_multi_tensor_novograd_cu_9c9230b34cuda3std3__45__cpo3endE)
_ZN55_INTERNAL_56f59b4e_24_multi_tensor_novograd_cu_9c9230b34cuda3std3__45__cpo3endE:
	.zero		1
	.type		_ZN55_INTERNAL_56f59b4e_24_multi_tensor_novograd_cu_9c9230b34cuda3std6ranges3__45__cpo4cendE,@object
	.size		_ZN55_INTERNAL_56f59b4e_24_multi_tensor_novograd_cu_9c9230b34cuda3std6ranges3__45__cpo4cendE,(_ZN55_INTERNAL_56f59b4e_24_multi_tensor_novograd_cu_9c9230b34cuda3std3__45__cpo4rendE - _ZN55_INTERNAL_56f59b4e_24_multi_tensor_novograd_cu_9c9230b34cuda3std6ranges3__45__cpo4cendE)
_ZN55_INTERNAL_56f59b4e_24_multi_tensor_novograd_cu_9c9230b34cuda3std6ranges3__45__cpo4cendE:
	.zero		1
	.type		_ZN55_INTERNAL_56f59b4e_24_multi_tensor_novograd_cu_9c9230b34cuda3std3__45__cpo4rendE,@object
	.size		_ZN55_INTERNAL_56f59b4e_24_multi_tensor_novograd_cu_9c9230b34cuda3std3__45__cpo4rendE,(_ZN55_INTERNAL_56f59b4e_24_multi_tensor_novograd_cu_9c9230b34cuda3std6ranges3__45__cpo4prevE - _ZN55_INTERNAL_56f59b4e_24_multi_tensor_novograd_cu_9c9230b34cuda3std3__45__cpo4rendE)
_ZN55_INTERNAL_56f59b4e_24_multi_tensor_novograd_cu_9c9230b34cuda3std3__45__cpo4rendE:
	.zero		1
	.type		_ZN55_INTERNAL_56f59b4e_24_multi_tensor_novograd_cu_9c9230b34cuda3std6ranges3__45__cpo4prevE,@object
	.size		_ZN55_INTERNAL_56f59b4e_24_multi_tensor_novograd_cu_9c9230b34cuda3std6ranges3__45__cpo4prevE,(_ZN55_INTERNAL_56f59b4e_24_multi_tensor_novograd_cu_9c9230b34cuda3std6ranges3__45__cpo9iter_moveE - _ZN55_INTERNAL_56f59b4e_24_multi_tensor_novograd_cu_9c9230b34cuda3std6ranges3__45__cpo4prevE)
_ZN55_INTERNAL_56f59b4e_24_multi_tensor_novograd_cu_9c9230b34cuda3std6ranges3__45__cpo4prevE:
	.zero		1
	.type		_ZN55_INTERNAL_56f59b4e_24_multi_tensor_novograd_cu_9c9230b34cuda3std6ranges3__45__cpo9iter_moveE,@object
	.size		_ZN55_INTERNAL_56f59b4e_24_multi_tensor_novograd_cu_9c9230b34cuda3std6ranges3__45__cpo9iter_moveE,(.L_13 - _ZN55_INTERNAL_56f59b4e_24_multi_tensor_novograd_cu_9c9230b34cuda3std6ranges3__45__cpo9iter_moveE)
_ZN55_INTERNAL_56f59b4e_24_multi_tensor_novograd_cu_9c9230b34cuda3std6ranges3__45__cpo9iter_moveE:
	.zero		1
.L_13:


//--------------------- .nv.constant0._Z25multi_tensor_apply_kernelI18TensorListMetadataILi3EE15NovoGradFunctorIN3c104HalfEEJfffffff12momentMode_tfPfEEvlPViT_T0_DpT1_ --------------------------
	.section	.nv.constant0._Z25multi_tensor_apply_kernelI18TensorListMetadataILi3EE15NovoGradFunctorIN3c104HalfEEJfffffff12momentMode_tfPfEEvlPViT_T0_DpT1_,"a",@progbits
	.sectionflags	@""
	.align	4
.nv.constant0._Z25multi_tensor_apply_kernelI18TensorListMetadataILi3EE15NovoGradFunctorIN3c104HalfEEJfffffff12momentMode_tfPfEEvlPViT_T0_DpT1_:
	.zero		4104


//--------------------- .nv.constant0._Z25multi_tensor_apply_kernelI18TensorListMetadataILi3EE15NovoGradFunctorIfEJfffffff12momentMode_tfPfEEvlPViT_T0_DpT1_ --------------------------
	.section	.nv.constant0._Z25multi_tensor_apply_kernelI18TensorListMetadataILi3EE15NovoGradFunctorIfEJfffffff12momentMode_tfPfEEvlPViT_T0_DpT1_,"a",@progbits
	.sectionflags	@""
	.align	4
.nv.constant0._Z25multi_tensor_apply_kernelI18TensorListMetadataILi3EE15NovoGradFunctorIfEJfffffff12momentMode_tfPfEEvlPViT_T0_DpT1_:
	.zero		4104


//--------------------- .nv.constant0._Z25multi_tensor_apply_kernelI18TensorListMetadataILi3EE15NovoGradFunctorIdEJfffffff12momentMode_tfPfEEvlPViT_T0_DpT1_ --------------------------
	.section	.nv.constant0._Z25multi_tensor_apply_kernelI18TensorListMetadataILi3EE15NovoGradFunctorIdEJfffffff12momentMode_tfPfEEvlPViT_T0_DpT1_,"a",@progbits
	.sectionflags	@""
	.align	4
.nv.constant0._Z25multi_tensor_apply_kernelI18TensorListMetadataILi3EE15NovoGradFunctorIdEJfffffff12momentMode_tfPfEEvlPViT_T0_DpT1_:
	.zero		4104


//--------------------- SYMBOLS --------------------------

	.type		.nv.reservedSmem.offset0,@object
	.size		.nv.reservedSmem.offset0,0x4
